	.target	sm_90a

	.elftype	@"ET_EXEC"


//--------------------- .note.nv.tkinfo           --------------------------
	.section	.note.nv.tkinfo,"",@"SHT_NOTE"
	.sectionflags	@"SHF_NOTE_NV_TKINFO"
	.tkinfo
        /*0018*/ 	.word	0x00000002
        /*0030*/ 	.string	""
        /*0030*/ 	.string	"ptxas"
        /*0030*/ 	.string	"Cuda compilation tools, release 13.0, V13.0.88"
        /*0030*/ 	.string	"Build cuda_13.0.r13.0/compiler.36424714_0"
        /*0030*/ 	.string	"-arch sm_90a -m 64 "



//--------------------- .note.nv.cuinfo           --------------------------
	.section	.note.nv.cuinfo,"",@"SHT_NOTE"
	.sectionflags	@"SHF_NOTE_NV_CUINFO"
        /*0018*/ 	.short	0x0002
        /*001a*/ 	.short	0x005a
        /*001c*/ 	.short	0x0082
	.zero		2


//--------------------- .nv.info                  --------------------------
	.section	.nv.info,"",@"SHT_CUDA_INFO"
	.align	4


	//----- nvinfo : EIATTR_REGCOUNT
	.align		4
        /*0000*/ 	.byte	0x04, 0x2f
        /*0002*/ 	.short	(.L_12 - .L_11)
	.align		4
.L_11:
        /*0004*/ 	.word	index@(_ZN7cutlass13device_kernelINS_4gemm6kernel13GemmUniversalIN4cute5tupleIJiiiiEEENS1_10collective13CollectiveMmaINS1_37MainloopSm90TmaGmmaWarpSpecializedFP8ILi5ENS5_IJNS4_1CILi1EEESB_SB_EEENS1_35KernelTmaWarpSpecializedCooperativeEEENS5_IJNSA_ILi256EEENSA_ILi128EEENSA_ILi64EEEEEENS_12float_e5m2_tENS5_IJlSB_lEEESJ_SK_NS4_8TiledMMAINS4_8MMA_AtomIJNS4_4SM904GMMA31MMA_64x128x32_F32E5M2E5M2_SS_TNILNSO_7ScaleInE1ELSQ_1EEEEEENS4_6LayoutINS5_IJNSA_ILi2EEESB_SB_EEENS5_IJSB_NSA_ILi0EEESW_EEEEENS5_IJNS4_10UnderscoreESZ_SZ_EEEEENS4_13SM90_TMA_LOADENS4_14ComposedLayoutINS4_7SwizzleILi2ELi4ELi3EEENS4_18smem_ptr_flag_bitsILi8EEENST_INS5_IJNSA_ILi8EEESH_EEENS5_IJSH_SB_EEEEEEEvNS4_8identityES12_S1C_vS1D_EENS_8epilogue10collective6detail29Sm90TmaWarpSpecializedAdapterINS1G_15DefaultEpilogueISJ_SK_SK_NS1F_6thread17LinearCombinationISJ_Li1EffLNS1K_9ScaleType4KindE0ELNS_15FloatRoundStyleE2ESJ_EENS1_15EpilogueDefaultEEEEEvvEEEEvNT_6ParamsE)
        /*0008*/ 	.word	0x000000a8


	//----- nvinfo : EIATTR_FRAME_SIZE
	.align		4
.L_12:
        /*000c*/ 	.byte	0x04, 0x11
        /*000e*/ 	.short	(.L_14 - .L_13)
	.align		4
.L_13:
        /*0010*/ 	.word	index@(_ZN7cutlass13device_kernelINS_4gemm6kernel13GemmUniversalIN4cute5tupleIJiiiiEEENS1_10collective13CollectiveMmaINS1_37MainloopSm90TmaGmmaWarpSpecializedFP8ILi5ENS5_IJNS4_1CILi1EEESB_SB_EEENS1_35KernelTmaWarpSpecializedCooperativeEEENS5_IJNSA_ILi256EEENSA_ILi128EEENSA_ILi64EEEEEENS_12float_e5m2_tENS5_IJlSB_lEEESJ_SK_NS4_8TiledMMAINS4_8MMA_AtomIJNS4_4SM904GMMA31MMA_64x128x32_F32E5M2E5M2_SS_TNILNSO_7ScaleInE1ELSQ_1EEEEEENS4_6LayoutINS5_IJNSA_ILi2EEESB_SB_EEENS5_IJSB_NSA_ILi0EEESW_EEEEENS5_IJNS4_10UnderscoreESZ_SZ_EEEEENS4_13SM90_TMA_LOADENS4_14ComposedLayoutINS4_7SwizzleILi2ELi4ELi3EEENS4_18smem_ptr_flag_bitsILi8EEENST_INS5_IJNSA_ILi8EEESH_EEENS5_IJSH_SB_EEEEEEEvNS4_8identityES12_S1C_vS1D_EENS_8epilogue10collective6detail29Sm90TmaWarpSpecializedAdapterINS1G_15DefaultEpilogueISJ_SK_SK_NS1F_6thread17LinearCombinationISJ_Li1EffLNS1K_9ScaleType4KindE0ELNS_15FloatRoundStyleE2ESJ_EENS1_15EpilogueDefaultEEEEEvvEEEEvNT_6ParamsE)
        /*0014*/ 	.word	0x00000100


	//----- nvinfo : EIATTR_MIN_STACK_SIZE
	.align		4
.L_14:
        /*0018*/ 	.byte	0x04, 0x12
        /*001a*/ 	.short	(.L_16 - .L_15)
	.align		4
.L_15:
        /*001c*/ 	.word	index@(_ZN7cutlass13device_kernelINS_4gemm6kernel13GemmUniversalIN4cute5tupleIJiiiiEEENS1_10collective13CollectiveMmaINS1_37MainloopSm90TmaGmmaWarpSpecializedFP8ILi5ENS5_IJNS4_1CILi1EEESB_SB_EEENS1_35KernelTmaWarpSpecializedCooperativeEEENS5_IJNSA_ILi256EEENSA_ILi128EEENSA_ILi64EEEEEENS_12float_e5m2_tENS5_IJlSB_lEEESJ_SK_NS4_8TiledMMAINS4_8MMA_AtomIJNS4_4SM904GMMA31MMA_64x128x32_F32E5M2E5M2_SS_TNILNSO_7ScaleInE1ELSQ_1EEEEEENS4_6LayoutINS5_IJNSA_ILi2EEESB_SB_EEENS5_IJSB_NSA_ILi0EEESW_EEEEENS5_IJNS4_10UnderscoreESZ_SZ_EEEEENS4_13SM90_TMA_LOADENS4_14ComposedLayoutINS4_7SwizzleILi2ELi4ELi3EEENS4_18smem_ptr_flag_bitsILi8EEENST_INS5_IJNSA_ILi8EEESH_EEENS5_IJSH_SB_EEEEEEEvNS4_8identityES12_S1C_vS1D_EENS_8epilogue10collective6detail29Sm90TmaWarpSpecializedAdapterINS1G_15DefaultEpilogueISJ_SK_SK_NS1F_6thread17LinearCombinationISJ_Li1EffLNS1K_9ScaleType4KindE0ELNS_15FloatRoundStyleE2ESJ_EENS1_15EpilogueDefaultEEEEEvvEEEEvNT_6ParamsE)
        /*0020*/ 	.word	0x00000100
.L_16:


//--------------------- .nv.compat                --------------------------
	.section	.nv.compat,"",@"SHT_CUDA_COMPAT_INFO"
	.align	4
        /*0000*/ 	.byte	0x02, 0x09, 0x01, 0x00, 0x02, 0x02, 0x04, 0x00, 0x02, 0x05, 0x05, 0x00, 0x03, 0x07, 0x01, 0x01
        /*0010*/ 	.byte	0x02, 0x03, 0x01, 0x00, 0x02, 0x06, 0x01, 0x00, 0x04, 0x0b, 0x08, 0x00, 0x00, 0x00, 0x00, 0x00
        /*0020*/ 	.byte	0x00, 0x00, 0x00, 0x00


//--------------------- .nv.info._ZN7cutlass13device_kernelINS_4gemm6kernel13GemmUniversalIN4cute5tupleIJiiiiEEENS1_10collective13CollectiveMmaINS1_37MainloopSm90TmaGmmaWarpSpecializedFP8ILi5ENS5_IJNS4_1CILi1EEESB_SB_EEENS1_35KernelTmaWarpSpecializedCooperativeEEENS5_IJNSA_ILi256EEENSA_ILi128EEENSA_ILi64EEEEEENS_12float_e5m2_tENS5_IJlSB_lEEESJ_SK_NS4_8TiledMMAINS4_8MMA_AtomIJNS4_4SM904GMMA31MMA_64x128x32_F32E5M2E5M2_SS_TNILNSO_7ScaleInE1ELSQ_1EEEEEENS4_6LayoutINS5_IJNSA_ILi2EEESB_SB_EEENS5_IJSB_NSA_ILi0EEESW_EEEEENS5_IJNS4_10UnderscoreESZ_SZ_EEEEENS4_13SM90_TMA_LOADENS4_14ComposedLayoutINS4_7SwizzleILi2ELi4ELi3EEENS4_18smem_ptr_flag_bitsILi8EEENST_INS5_IJNSA_ILi8EEESH_EEENS5_IJSH_SB_EEEEEEEvNS4_8identityES12_S1C_vS1D_EENS_8epilogue10collective6detail29Sm90TmaWarpSpecializedAdapterINS1G_15DefaultEpilogueISJ_SK_SK_NS1F_6thread17LinearCombinationISJ_Li1EffLNS1K_9ScaleType4KindE0ELNS_15FloatRoundStyleE2ESJ_EENS1_15EpilogueDefaultEEEEEvvEEEEvNT_6ParamsE --------------------------
	.section	.nv.info._ZN7cutlass13device_kernelINS_4gemm6kernel13GemmUniversalIN4cute5tupleIJiiiiEEENS1_10collective13CollectiveMmaINS1_37MainloopSm90TmaGmmaWarpSpecializedFP8ILi5ENS5_IJNS4_1CILi1EEESB_SB_EEENS1_35KernelTmaWarpSpecializedCooperativeEEENS5_IJNSA_ILi256EEENSA_ILi128EEENSA_ILi64EEEEEENS_12float_e5m2_tENS5_IJlSB_lEEESJ_SK_NS4_8TiledMMAINS4_8MMA_AtomIJNS4_4SM904GMMA31MMA_64x128x32_F32E5M2E5M2_SS_TNILNSO_7ScaleInE1ELSQ_1EEEEEENS4_6LayoutINS5_IJNSA_ILi2EEESB_SB_EEENS5_IJSB_NSA_ILi0EEESW_EEEEENS5_IJNS4_10UnderscoreESZ_SZ_EEEEENS4_13SM90_TMA_LOADENS4_14ComposedLayoutINS4_7SwizzleILi2ELi4ELi3EEENS4_18smem_ptr_flag_bitsILi8EEENST_INS5_IJNSA_ILi8EEESH_EEENS5_IJSH_SB_EEEEEEEvNS4_8identityES12_S1C_vS1D_EENS_8epilogue10collective6detail29Sm90TmaWarpSpecializedAdapterINS1G_15DefaultEpilogueISJ_SK_SK_NS1F_6thread17LinearCombinationISJ_Li1EffLNS1K_9ScaleType4KindE0ELNS_15FloatRoundStyleE2ESJ_EENS1_15EpilogueDefaultEEEEEvvEEEEvNT_6ParamsE,"",@"SHT_CUDA_INFO"
	.sectionflags	@""
	.align	4


	//----- nvinfo : EIATTR_CUDA_API_VERSION
	.align		4
        /*0000*/ 	.byte	0x04, 0x37
        /*0002*/ 	.short	(.L_18 - .L_17)
.L_17:
        /*0004*/ 	.word	0x00000082


	//----- nvinfo : EIATTR_KPARAM_INFO
	.align		4
.L_18:
        /*0008*/ 	.byte	0x04, 0x17
        /*000a*/ 	.short	(.L_20 - .L_19)
.L_19:
        /*000c*/ 	.word	0x00000000
        /*0010*/ 	.short	0x0000
        /*0012*/ 	.short	0x0070
        /*0014*/ 	.byte	0x00, 0xf0, 0x01, 0x10


	//----- nvinfo : EIATTR_SPARSE_MMA_MASK
	.align		4
.L_20:
        /*0018*/ 	.byte	0x03, 0x50
        /*001a*/ 	.short	0x0000


	//----- nvinfo : EIATTR_MAXREG_COUNT
	.align		4
        /*001c*/ 	.byte	0x03, 0x1b
        /*001e*/ 	.short	0x00a8


	//----- nvinfo : EIATTR_NUM_BARRIERS
	.align		4
        /*0020*/ 	.byte	0x02, 0x4c
        /*0022*/ 	.byte	0x01
	.zero		1


	//----- nvinfo : EIATTR_ANNOTATIONS
	.align		4
        /*0024*/ 	.byte	0x04, 0x55
        /*0026*/ 	.short	(.L_22 - .L_21)


	//   ....[0]....
.L_21:
        /*0028*/ 	.word	0x00000001
        /*002c*/ 	.byte	0xb0, 0x05, 0x00, 0x00, 0x01, 0x00, 0x00, 0x00, 0xd0, 0x05, 0x00, 0x00, 0x01, 0x00, 0x00, 0x00
        /* <DEDUP_REMOVED lines=193> */
        /*0c4c*/ 	.byte	0x40, 0x03, 0x01, 0x00


	//----- nvinfo : EIATTR_MERCURY_ISA_VERSION
	.align		4
.L_22:
        /*0c50*/ 	.byte	0x03, 0x5f
        /*0c52*/ 	.short	0x0101


	//----- nvinfo : EIATTR_INT_WARP_WIDE_INSTR_OFFSETS
	.align		4
        /*0c54*/ 	.byte	0x04, 0x31
        /*0c56*/ 	.short	(.L_24 - .L_23)


	//   ....[0]....
.L_23:
        /*0c58*/ 	.word	0x00000480


	//   ....[1]....
        /*0c5c*/ 	.word	0x00000490


	//   ....[2]....
        /*0c60*/ 	.word	0x000005c0


	//----- nvinfo : EIATTR_COOP_GROUP_MASK_REGIDS
	.align		4
.L_24:
        /*0c64*/ 	.byte	0x04, 0x29
        /*0c66*/ 	.short	(.L_26 - .L_25)


	//   ....[0]....
.L_25:
        /*0c68*/ 	.word	0xffffffff


	//   ....[1]....
        /*0c6c*/ 	.word	0xffffffff


	//   ....[2]....
        /*0c70*/ 	.word	0xffffffff


	//   ....[3]....
        /*0c74*/ 	.word	0xffffffff


	//   ....[4]....
        /*0c78*/ 	.word	0xffffffff


	//----- nvinfo : EIATTR_COOP_GROUP_INSTR_OFFSETS
	.align		4
.L_26:
        /*0c7c*/ 	.byte	0x04, 0x28
        /*0c7e*/ 	.short	(.L_28 - .L_27)


	//   ....[0]....
.L_27:
        /*0c80*/ 	.word	0x00000070


	//   ....[1]....
        /*0c84*/ 	.word	0x00000080


	//   ....[2]....
        /*0c88*/ 	.word	0x000001a0


	//   ....[3]....
        /*0c8c*/ 	.word	0x000003d0


	//   ....[4]....
        /*0c90*/ 	.word	0x00001310


	//----- nvinfo : EIATTR_REG_RECONFIG
	.align		4
.L_28:
        /*0c94*/ 	.byte	0x01, 0x54
	.zero		2


	//----- nvinfo : EIATTR_MBARRIER_INSTR_OFFSETS
	.align		4
        /*0c98*/ 	.byte	0x04, 0x39
        /*0c9a*/ 	.short	(.L_30 - .L_29)


	//   ....[0]....
.L_29:
        /*0c9c*/ 	.word	0x00000320
        /*0ca0*/ 	.word	0x000000ff
        /*0ca4*/ 	.word	0x00000000
        /*0ca8*/ 	.short	0x0100
        /*0caa*/ 	.byte	0x09
	.zero		1


	//   ....[1]....
        /*0cac*/ 	.word	0x00000330
        /*0cb0*/ 	.word	0x000000ff
        /*0cb4*/ 	.word	0x00000028
        /*0cb8*/ 	.short	0x0100
        /*0cba*/ 	.byte	0x09
	.zero		1


	//   ....[2]....
        /*0cbc*/ 	.word	0x00000340
        /*0cc0*/ 	.word	0x000000ff
        /*0cc4*/ 	.word	0x00000008
        /*0cc8*/ 	.short	0x0100
        /*0cca*/ 	.byte	0x09
	.zero		1


	//   ....[3]....
        /*0ccc*/ 	.word	0x00000350
        /*0cd0*/ 	.word	0x000000ff
        /*0cd4*/ 	.word	0x00000030
        /*0cd8*/ 	.short	0x0100
        /*0cda*/ 	.byte	0x09
	.zero		1


	//   ....[4]....
        /*0cdc*/ 	.word	0x00000360
        /*0ce0*/ 	.word	0x000000ff
        /*0ce4*/ 	.word	0x00000010
        /*0ce8*/ 	.short	0x0100
        /*0cea*/ 	.byte	0x09
	.zero		1


	//   ....[5]....
        /*0cec*/ 	.word	0x00000370
        /*0cf0*/ 	.word	0x000000ff
        /*0cf4*/ 	.word	0x00000038
        /*0cf8*/ 	.short	0x0100
        /*0cfa*/ 	.byte	0x09
	.zero		1


	//   ....[6]....
        /*0cfc*/ 	.word	0x00000380
        /*0d00*/ 	.word	0x000000ff
        /*0d04*/ 	.word	0x00000018
        /*0d08*/ 	.short	0x0100
        /*0d0a*/ 	.byte	0x09
	.zero		1


	//   ....[7]....
        /*0d0c*/ 	.word	0x00000390
        /*0d10*/ 	.word	0x000000ff
        /*0d14*/ 	.word	0x00000040
        /*0d18*/ 	.short	0x0100
        /*0d1a*/ 	.byte	0x09
	.zero		1


	//   ....[8]....
        /*0d1c*/ 	.word	0x000003a0
        /*0d20*/ 	.word	0x000000ff
        /*0d24*/ 	.word	0x00000020
        /*0d28*/ 	.short	0x0100
        /*0d2a*/ 	.byte	0x09
	.zero		1


	//   ....[9]....
        /*0d2c*/ 	.word	0x000003b0
        /*0d30*/ 	.word	0x000000ff
        /*0d34*/ 	.word	0x00000048
        /*0d38*/ 	.short	0x0100
        /*0d3a*/ 	.byte	0x09
	.zero		1


	//   ....[10]....
        /*0d3c*/ 	.word	0x000005f0
        /*0d40*/ 	.word	0x000000ff
        /*0d44*/ 	.word	0x00000060
        /*0d48*/ 	.short	0x0100
        /*0d4a*/ 	.byte	0x06
	.zero		1


	//   ....[11]....
        /*0d4c*/ 	.word	0x00000600
        /*0d50*/ 	.word	0x000000ff
        /*0d54*/ 	.word	0x00000068
        /*0d58*/ 	.short	0x0100
        /*0d5a*/ 	.byte	0x06
	.zero		1


	//   ....[12]....
        /*0d5c*/ 	.word	0x00001b20
        /*0d60*/ 	.word	0x000000ff
        /*0d64*/ 	.word	0x00000000
        /*0d68*/ 	.short	0x010a
        /*0d6a*/ 	.byte	0x06
	.zero		1


	//   ....[13]....
        /*0d6c*/ 	.word	0x00001b60
        /*0d70*/ 	.word	0x000000ff
        /*0d74*/ 	.word	0x00000000
        /*0d78*/ 	.short	0x010a
        /*0d7a*/ 	.byte	0x06
	.zero		1


	//   ....[14]....
        /*0d7c*/ 	.word	0x00002df0
        /*0d80*/ 	.word	0x000000ff
        /*0d84*/ 	.word	0x00000000
        /*0d88*/ 	.short	0x010a
        /*0d8a*/ 	.byte	0x10
	.zero		1


	//   ....[15]....
        /*0d8c*/ 	.word	0x00002e30
        /*0d90*/ 	.word	0x000000ff
        /*0d94*/ 	.word	0x00000000
        /*0d98*/ 	.short	0x010a
        /*0d9a*/ 	.byte	0x10
	.zero		1


	//   ....[16]....
        /*0d9c*/ 	.word	0x00003ed0
        /*0da0*/ 	.word	0x000000ff
        /*0da4*/ 	.word	0x00000000
        /*0da8*/ 	.short	0x0101
        /*0daa*/ 	.byte	0x08
	.zero		1


	//   ....[17]....
        /*0dac*/ 	.word	0x000050a0
        /*0db0*/ 	.word	0x000000ff
        /*0db4*/ 	.word	0x00000000
        /*0db8*/ 	.short	0x0101
        /*0dba*/ 	.byte	0x08
	.zero		1


	//   ....[18]....
        /*0dbc*/ 	.word	0x0000f4d0
        /*0dc0*/ 	.word	0x0000000d
        /*0dc4*/ 	.word	0x00000028
        /*0dc8*/ 	.short	0x010a
        /*0dca*/ 	.byte	0x3f
	.zero		1


	//   ....[19]....
        /*0dcc*/ 	.word	0x0000f890
        /*0dd0*/ 	.word	0x00000004
        /*0dd4*/ 	.word	0x00000068
        /*0dd8*/ 	.short	0x0101
        /*0dda*/ 	.byte	0x3f
	.zero		1


	//   ....[20]....
        /*0ddc*/ 	.word	0x00010000
        /*0de0*/ 	.word	0x00000007
        /*0de4*/ 	.word	0x00000000
        /*0de8*/ 	.short	0x010a
        /*0dea*/ 	.byte	0x3f
	.zero		1


	//   ....[21]....
        /*0dec*/ 	.word	0x00010080
        /*0df0*/ 	.word	0x00000009
        /*0df4*/ 	.word	0x00000000
        /*0df8*/ 	.short	0x010a
        /*0dfa*/ 	.byte	0x3f
	.zero		1


	//   ....[22]....
        /*0dfc*/ 	.word	0x00010110
        /*0e00*/ 	.word	0x00000006
        /*0e04*/ 	.word	0x00000000
        /*0e08*/ 	.short	0x010a
        /*0e0a*/ 	.byte	0x3f
	.zero		1


	//   ....[23]....
        /*0e0c*/ 	.word	0x000101a0
        /*0e10*/ 	.word	0x00000009
        /*0e14*/ 	.word	0x00000000
        /*0e18*/ 	.short	0x010a
        /*0e1a*/ 	.byte	0x3f
	.zero		1


	//   ....[24]....
        /*0e1c*/ 	.word	0x00010230
        /*0e20*/ 	.word	0x00000003
        /*0e24*/ 	.word	0x00000000
        /*0e28*/ 	.short	0x010a
        /*0e2a*/ 	.byte	0x3f
	.zero		1


	//   ....[25]....
        /*0e2c*/ 	.word	0x000102a0
        /*0e30*/ 	.word	0x00000003
        /*0e34*/ 	.word	0x00000000
        /*0e38*/ 	.short	0x010a
        /*0e3a*/ 	.byte	0x3f
	.zero		1


	//   ....[26]....
        /*0e3c*/ 	.word	0x00010310
        /*0e40*/ 	.word	0x00000000
        /*0e44*/ 	.word	0x00000000
        /*0e48*/ 	.short	0x010a
        /*0e4a*/ 	.byte	0x3f
	.zero		1


	//   ....[27]....
        /*0e4c*/ 	.word	0x000103f0
        /*0e50*/ 	.word	0x0000000d
        /*0e54*/ 	.word	0x00000028
        /*0e58*/ 	.short	0x010a
        /*0e5a*/ 	.byte	0x3f
	.zero		1


	//   ....[28]....
        /*0e5c*/ 	.word	0x000104d0
        /*0e60*/ 	.word	0x00000007
        /*0e64*/ 	.word	0x00000000
        /*0e68*/ 	.short	0x010a
        /*0e6a*/ 	.byte	0x3f
	.zero		1


	//   ....[29]....
        /*0e6c*/ 	.word	0x00010520
        /*0e70*/ 	.word	0x00000009
        /*0e74*/ 	.word	0x00000000
        /*0e78*/ 	.short	0x010a
        /*0e7a*/ 	.byte	0x3f
	.zero		1


	//   ....[30]....
        /*0e7c*/ 	.word	0x00010570
        /*0e80*/ 	.word	0x00000006
        /*0e84*/ 	.word	0x00000000
        /*0e88*/ 	.short	0x010a
        /*0e8a*/ 	.byte	0x3f
	.zero		1


	//   ....[31]....
        /*0e8c*/ 	.word	0x000105c0
        /*0e90*/ 	.word	0x00000009
        /*0e94*/ 	.word	0x00000000
        /*0e98*/ 	.short	0x010a
        /*0e9a*/ 	.byte	0x3f
	.zero		1


	//----- nvinfo : EIATTR_NUM_MBARRIERS
	.align		4
.L_30:
        /*0e9c*/ 	.byte	0x03, 0x38
        /*0e9e*/ 	.short	0x000c


	//----- nvinfo : EIATTR_EXIT_INSTR_OFFSETS
	.align		4
        /*0ea0*/ 	.byte	0x04, 0x1c
        /*0ea2*/ 	.short	(.L_32 - .L_31)


	//   ....[0]....
.L_31:
        /*0ea4*/ 	.word	0x00000660


	//   ....[1]....
        /*0ea8*/ 	.word	0x00000fb0


	//   ....[2]....
        /*0eac*/ 	.word	0x0000eb10


	//   ....[3]....
        /*0eb0*/ 	.word	0x0000f160


	//   ....[4]....
        /*0eb4*/ 	.word	0x00010280


	//----- nvinfo : EIATTR_MAX_THREADS
	.align		4
.L_32:
        /*0eb8*/ 	.byte	0x04, 0x05
        /*0eba*/ 	.short	(.L_34 - .L_33)
.L_33:
        /*0ebc*/ 	.word	0x00000180
        /*0ec0*/ 	.word	0x00000001
        /*0ec4*/ 	.word	0x00000001


	//----- nvinfo : EIATTR_CRS_STACK_SIZE
	.align		4
.L_34:
        /*0ec8*/ 	.byte	0x04, 0x1e
        /*0eca*/ 	.short	(.L_36 - .L_35)
.L_35:
        /*0ecc*/ 	.word	0x00000000


	//----- nvinfo : EIATTR_CBANK_PARAM_SIZE
	.align		4
.L_36:
        /*0ed0*/ 	.byte	0x03, 0x19
        /*0ed2*/ 	.short	0x0470


	//----- nvinfo : EIATTR_PARAM_CBANK
	.align		4
        /*0ed4*/ 	.byte	0x04, 0x0a
        /*0ed6*/ 	.short	(.L_38 - .L_37)
	.align		4
.L_37:
        /*0ed8*/ 	.word	index@(.nv.constant0._ZN7cutlass13device_kernelINS_4gemm6kernel13GemmUniversalIN4cute5tupleIJiiiiEEENS1_10collective13CollectiveMmaINS1_37MainloopSm90TmaGmmaWarpSpecializedFP8ILi5ENS5_IJNS4_1CILi1EEESB_SB_EEENS1_35KernelTmaWarpSpecializedCooperativeEEENS5_IJNSA_ILi256EEENSA_ILi128EEENSA_ILi64EEEEEENS_12float_e5m2_tENS5_IJlSB_lEEESJ_SK_NS4_8TiledMMAINS4_8MMA_AtomIJNS4_4SM904GMMA31MMA_64x128x32_F32E5M2E5M2_SS_TNILNSO_7ScaleInE1ELSQ_1EEEEEENS4_6LayoutINS5_IJNSA_ILi2EEESB_SB_EEENS5_IJSB_NSA_ILi0EEESW_EEEEENS5_IJNS4_10UnderscoreESZ_SZ_EEEEENS4_13SM90_TMA_LOADENS4_14ComposedLayoutINS4_7SwizzleILi2ELi4ELi3EEENS4_18smem_ptr_flag_bitsILi8EEENST_INS5_IJNSA_ILi8EEESH_EEENS5_IJSH_SB_EEEEEEEvNS4_8identityES12_S1C_vS1D_EENS_8epilogue10collective6detail29Sm90TmaWarpSpecializedAdapterINS1G_15DefaultEpilogueISJ_SK_SK_NS1F_6thread17LinearCombinationISJ_Li1EffLNS1K_9ScaleType4KindE0ELNS_15FloatRoundStyleE2ESJ_EENS1_15EpilogueDefaultEEEEEvvEEEEvNT_6ParamsE)
        /*0edc*/ 	.short	0x0210
        /*0ede*/ 	.short	0x0470


	//----- nvinfo : EIATTR_SW_WAR
	.align		4
.L_38:
        /*0ee0*/ 	.byte	0x04, 0x36
        /*0ee2*/ 	.short	(.L_40 - .L_39)
.L_39:
        /*0ee4*/ 	.word	0x00000008
.L_40:


//--------------------- .nv.callgraph             --------------------------
	.section	.nv.callgraph,"",@"SHT_CUDA_CALLGRAPH"
	.align	4
	.sectionentsize	8
	.align		4
        /*0000*/ 	.word	0x00000000
	.align		4
        /*0004*/ 	.word	0xffffffff
	.align		4
        /*0008*/ 	.word	0x00000000
	.align		4
        /*000c*/ 	.word	0xfffffffe
	.align		4
        /*0010*/ 	.word	0x00000000
	.align		4
        /*0014*/ 	.word	0xfffffffd
	.align		4
        /*0018*/ 	.word	0x00000000
	.align		4
        /*001c*/ 	.word	0xfffffffc


//--------------------- .nv.constant4             --------------------------
	.section	.nv.constant4,"a",@progbits
	.align	8
	.align		8
.nv.constant4:
        /*0000*/ 	.dword	_ZN39_INTERNAL_57cf08c4_4_k_cu_0f05533a_48434cuda3std3__45__cpo5beginE
	.align		8
        /*0008*/ 	.dword	_ZN39_INTERNAL_57cf08c4_4_k_cu_0f05533a_48434cuda3std3__45__cpo3endE
	.align		8
        /*0010*/ 	.dword	_ZN39_INTERNAL_57cf08c4_4_k_cu_0f05533a_48434cuda3std3__45__cpo6cbeginE
	.align		8
        /*0018*/ 	.dword	_ZN39_INTERNAL_57cf08c4_4_k_cu_0f05533a_48434cuda3std3__45__cpo4cendE
	.align		8
        /*0020*/ 	.dword	_ZN39_INTERNAL_57cf08c4_4_k_cu_0f05533a_48434cuda3std3__441_GLOBAL__N__57cf08c4_4_k_cu_0f05533a_48436ignoreE
	.align		8
        /*0028*/ 	.dword	_ZN39_INTERNAL_57cf08c4_4_k_cu_0f05533a_48434cuda3std3__419piecewise_constructE
	.align		8
        /*0030*/ 	.dword	_ZN39_INTERNAL_57cf08c4_4_k_cu_0f05533a_48434cuda3std3__48in_placeE
	.align		8
        /*0038*/ 	.dword	_ZN39_INTERNAL_57cf08c4_4_k_cu_0f05533a_48434cuda3std6ranges3__45__cpo4swapE
	.align		8
        /*0040*/ 	.dword	_ZN39_INTERNAL_57cf08c4_4_k_cu_0f05533a_48434cuda3std6ranges3__45__cpo9iter_moveE
	.align		8
        /*0048*/ 	.dword	_ZN39_INTERNAL_57cf08c4_4_k_cu_0f05533a_48434cute7productE
	.align		8
        /*0050*/ 	.dword	_ZN39_INTERNAL_57cf08c4_4_k_cu_0f05533a_48434cute1_E


//--------------------- .text._ZN7cutlass13device_kernelINS_4gemm6kernel13GemmUniversalIN4cute5tupleIJiiiiEEENS1_10collective13CollectiveMmaINS1_37MainloopSm90TmaGmmaWarpSpecializedFP8ILi5ENS5_IJNS4_1CILi1EEESB_SB_EEENS1_35KernelTmaWarpSpecializedCooperativeEEENS5_IJNSA_ILi256EEENSA_ILi128EEENSA_ILi64EEEEEENS_12float_e5m2_tENS5_IJlSB_lEEESJ_SK_NS4_8TiledMMAINS4_8MMA_AtomIJNS4_4SM904GMMA31MMA_64x128x32_F32E5M2E5M2_SS_TNILNSO_7ScaleInE1ELSQ_1EEEEEENS4_6LayoutINS5_IJNSA_ILi2EEESB_SB_EEENS5_IJSB_NSA_ILi0EEESW_EEEEENS5_IJNS4_10UnderscoreESZ_SZ_EEEEENS4_13SM90_TMA_LOADENS4_14ComposedLayoutINS4_7SwizzleILi2ELi4ELi3EEENS4_18smem_ptr_flag_bitsILi8EEENST_INS5_IJNSA_ILi8EEESH_EEENS5_IJSH_SB_EEEEEEEvNS4_8identityES12_S1C_vS1D_EENS_8epilogue10collective6detail29Sm90TmaWarpSpecializedAdapterINS1G_15DefaultEpilogueISJ_SK_SK_NS1F_6thread17LinearCombinationISJ_Li1EffLNS1K_9ScaleType4KindE0ELNS_15FloatRoundStyleE2ESJ_EENS1_15EpilogueDefaultEEEEEvvEEEEvNT_6ParamsE --------------------------
	.section	.text._ZN7cutlass13device_kernelINS_4gemm6kernel13GemmUniversalIN4cute5tupleIJiiiiEEENS1_10collective13CollectiveMmaINS1_37MainloopSm90TmaGmmaWarpSpecializedFP8ILi5ENS5_IJNS4_1CILi1EEESB_SB_EEENS1_35KernelTmaWarpSpecializedCooperativeEEENS5_IJNSA_ILi256EEENSA_ILi128EEENSA_ILi64EEEEEENS_12float_e5m2_tENS5_IJlSB_lEEESJ_SK_NS4_8TiledMMAINS4_8MMA_AtomIJNS4_4SM904GMMA31MMA_64x128x32_F32E5M2E5M2_SS_TNILNSO_7ScaleInE1ELSQ_1EEEEEENS4_6LayoutINS5_IJNSA_ILi2EEESB_SB_EEENS5_IJSB_NSA_ILi0EEESW_EEEEENS5_IJNS4_10UnderscoreESZ_SZ_EEEEENS4_13SM90_TMA_LOADENS4_14ComposedLayoutINS4_7SwizzleILi2ELi4ELi3EEENS4_18smem_ptr_flag_bitsILi8EEENST_INS5_IJNSA_ILi8EEESH_EEENS5_IJSH_SB_EEEEEEEvNS4_8identityES12_S1C_vS1D_EENS_8epilogue10collective6detail29Sm90TmaWarpSpecializedAdapterINS1G_15DefaultEpilogueISJ_SK_SK_NS1F_6thread17LinearCombinationISJ_Li1EffLNS1K_9ScaleType4KindE0ELNS_15FloatRoundStyleE2ESJ_EENS1_15EpilogueDefaultEEEEEvvEEEEvNT_6ParamsE,"ax",@progbits
	.align	128
.text._ZN7cutlass13device_kernelINS_4gemm6kernel13GemmUniversalIN4cute5tupleIJiiiiEEENS1_10collective13CollectiveMmaINS1_37MainloopSm90TmaGmmaWarpSpecializedFP8ILi5ENS5_IJNS4_1CILi1EEESB_SB_EEENS1_35KernelTmaWarpSpecializedCooperativeEEENS5_IJNSA_ILi256EEENSA_ILi128EEENSA_ILi64EEEEEENS_12float_e5m2_tENS5_IJlSB_lEEESJ_SK_NS4_8TiledMMAINS4_8MMA_AtomIJNS4_4SM904GMMA31MMA_64x128x32_F32E5M2E5M2_SS_TNILNSO_7ScaleInE1ELSQ_1EEEEEENS4_6LayoutINS5_IJNSA_ILi2EEESB_SB_EEENS5_IJSB_NSA_ILi0EEESW_EEEEENS5_IJNS4_10UnderscoreESZ_SZ_EEEEENS4_13SM90_TMA_LOADENS4_14ComposedLayoutINS4_7SwizzleILi2ELi4ELi3EEENS4_18smem_ptr_flag_bitsILi8EEENST_INS5_IJNSA_ILi8EEESH_EEENS5_IJSH_SB_EEEEEEEvNS4_8identityES12_S1C_vS1D_EENS_8epilogue10collective6detail29Sm90TmaWarpSpecializedAdapterINS1G_15DefaultEpilogueISJ_SK_SK_NS1F_6thread17LinearCombinationISJ_Li1EffLNS1K_9ScaleType4KindE0ELNS_15FloatRoundStyleE2ESJ_EENS1_15EpilogueDefaultEEEEEvvEEEEvNT_6ParamsE:
        .type           _ZN7cutlass13device_kernelINS_4gemm6kernel13GemmUniversalIN4cute5tupleIJiiiiEEENS1_10collective13CollectiveMmaINS1_37MainloopSm90TmaGmmaWarpSpecializedFP8ILi5ENS5_IJNS4_1CILi1EEESB_SB_EEENS1_35KernelTmaWarpSpecializedCooperativeEEENS5_IJNSA_ILi256EEENSA_ILi128EEENSA_ILi64EEEEEENS_12float_e5m2_tENS5_IJlSB_lEEESJ_SK_NS4_8TiledMMAINS4_8MMA_AtomIJNS4_4SM904GMMA31MMA_64x128x32_F32E5M2E5M2_SS_TNILNSO_7ScaleInE1ELSQ_1EEEEEENS4_6LayoutINS5_IJNSA_ILi2EEESB_SB_EEENS5_IJSB_NSA_ILi0EEESW_EEEEENS5_IJNS4_10UnderscoreESZ_SZ_EEEEENS4_13SM90_TMA_LOADENS4_14ComposedLayoutINS4_7SwizzleILi2ELi4ELi3EEENS4_18smem_ptr_flag_bitsILi8EEENST_INS5_IJNSA_ILi8EEESH_EEENS5_IJSH_SB_EEEEEEEvNS4_8identityES12_S1C_vS1D_EENS_8epilogue10collective6detail29Sm90TmaWarpSpecializedAdapterINS1G_15DefaultEpilogueISJ_SK_SK_NS1F_6thread17LinearCombinationISJ_Li1EffLNS1K_9ScaleType4KindE0ELNS_15FloatRoundStyleE2ESJ_EENS1_15EpilogueDefaultEEEEEvvEEEEvNT_6ParamsE,@function
        .size           _ZN7cutlass13device_kernelINS_4gemm6kernel13GemmUniversalIN4cute5tupleIJiiiiEEENS1_10collective13CollectiveMmaINS1_37MainloopSm90TmaGmmaWarpSpecializedFP8ILi5ENS5_IJNS4_1CILi1EEESB_SB_EEENS1_35KernelTmaWarpSpecializedCooperativeEEENS5_IJNSA_ILi256EEENSA_ILi128EEENSA_ILi64EEEEEENS_12float_e5m2_tENS5_IJlSB_lEEESJ_SK_NS4_8TiledMMAINS4_8MMA_AtomIJNS4_4SM904GMMA31MMA_64x128x32_F32E5M2E5M2_SS_TNILNSO_7ScaleInE1ELSQ_1EEEEEENS4_6LayoutINS5_IJNSA_ILi2EEESB_SB_EEENS5_IJSB_NSA_ILi0EEESW_EEEEENS5_IJNS4_10UnderscoreESZ_SZ_EEEEENS4_13SM90_TMA_LOADENS4_14ComposedLayoutINS4_7SwizzleILi2ELi4ELi3EEENS4_18smem_ptr_flag_bitsILi8EEENST_INS5_IJNSA_ILi8EEESH_EEENS5_IJSH_SB_EEEEEEEvNS4_8identityES12_S1C_vS1D_EENS_8epilogue10collective6detail29Sm90TmaWarpSpecializedAdapterINS1G_15DefaultEpilogueISJ_SK_SK_NS1F_6thread17LinearCombinationISJ_Li1EffLNS1K_9ScaleType4KindE0ELNS_15FloatRoundStyleE2ESJ_EENS1_15EpilogueDefaultEEEEEvvEEEEvNT_6ParamsE,(.L_x_331 - _ZN7cutlass13device_kernelINS_4gemm6kernel13GemmUniversalIN4cute5tupleIJiiiiEEENS1_10collective13CollectiveMmaINS1_37MainloopSm90TmaGmmaWarpSpecializedFP8ILi5ENS5_IJNS4_1CILi1EEESB_SB_EEENS1_35KernelTmaWarpSpecializedCooperativeEEENS5_IJNSA_ILi256EEENSA_ILi128EEENSA_ILi64EEEEEENS_12float_e5m2_tENS5_IJlSB_lEEESJ_SK_NS4_8TiledMMAINS4_8MMA_AtomIJNS4_4SM904GMMA31MMA_64x128x32_F32E5M2E5M2_SS_TNILNSO_7ScaleInE1ELSQ_1EEEEEENS4_6LayoutINS5_IJNSA_ILi2EEESB_SB_EEENS5_IJSB_NSA_ILi0EEESW_EEEEENS5_IJNS4_10UnderscoreESZ_SZ_EEEEENS4_13SM90_TMA_LOADENS4_14ComposedLayoutINS4_7SwizzleILi2ELi4ELi3EEENS4_18smem_ptr_flag_bitsILi8EEENST_INS5_IJNSA_ILi8EEESH_EEENS5_IJSH_SB_EEEEEEEvNS4_8identityES12_S1C_vS1D_EENS_8epilogue10collective6detail29Sm90TmaWarpSpecializedAdapterINS1G_15DefaultEpilogueISJ_SK_SK_NS1F_6thread17LinearCombinationISJ_Li1EffLNS1K_9ScaleType4KindE0ELNS_15FloatRoundStyleE2ESJ_EENS1_15EpilogueDefaultEEEEEvvEEEEvNT_6ParamsE)
        .other          _ZN7cutlass13device_kernelINS_4gemm6kernel13GemmUniversalIN4cute5tupleIJiiiiEEENS1_10collective13CollectiveMmaINS1_37MainloopSm90TmaGmmaWarpSpecializedFP8ILi5ENS5_IJNS4_1CILi1EEESB_SB_EEENS1_35KernelTmaWarpSpecializedCooperativeEEENS5_IJNSA_ILi256EEENSA_ILi128EEENSA_ILi64EEEEEENS_12float_e5m2_tENS5_IJlSB_lEEESJ_SK_NS4_8TiledMMAINS4_8MMA_AtomIJNS4_4SM904GMMA31MMA_64x128x32_F32E5M2E5M2_SS_TNILNSO_7ScaleInE1ELSQ_1EEEEEENS4_6LayoutINS5_IJNSA_ILi2EEESB_SB_EEENS5_IJSB_NSA_ILi0EEESW_EEEEENS5_IJNS4_10UnderscoreESZ_SZ_EEEEENS4_13SM90_TMA_LOADENS4_14ComposedLayoutINS4_7SwizzleILi2ELi4ELi3EEENS4_18smem_ptr_flag_bitsILi8EEENST_INS5_IJNSA_ILi8EEESH_EEENS5_IJSH_SB_EEEEEEEvNS4_8identityES12_S1C_vS1D_EENS_8epilogue10collective6detail29Sm90TmaWarpSpecializedAdapterINS1G_15DefaultEpilogueISJ_SK_SK_NS1F_6thread17LinearCombinationISJ_Li1EffLNS1K_9ScaleType4KindE0ELNS_15FloatRoundStyleE2ESJ_EENS1_15EpilogueDefaultEEEEEvvEEEEvNT_6ParamsE,@"STO_CUDA_ENTRY STV_DEFAULT"
_ZN7cutlass13device_kernelINS_4gemm6kernel13GemmUniversalIN4cute5tupleIJiiiiEEENS1_10collective13CollectiveMmaINS1_37MainloopSm90TmaGmmaWarpSpecializedFP8ILi5ENS5_IJNS4_1CILi1EEESB_SB_EEENS1_35KernelTmaWarpSpecializedCooperativeEEENS5_IJNSA_ILi256EEENSA_ILi128EEENSA_ILi64EEEEEENS_12float_e5m2_tENS5_IJlSB_lEEESJ_SK_NS4_8TiledMMAINS4_8MMA_AtomIJNS4_4SM904GMMA31MMA_64x128x32_F32E5M2E5M2_SS_TNILNSO_7ScaleInE1ELSQ_1EEEEEENS4_6LayoutINS5_IJNSA_ILi2EEESB_SB_EEENS5_IJSB_NSA_ILi0EEESW_EEEEENS5_IJNS4_10UnderscoreESZ_SZ_EEEEENS4_13SM90_TMA_LOADENS4_14ComposedLayoutINS4_7SwizzleILi2ELi4ELi3EEENS4_18smem_ptr_flag_bitsILi8EEENST_INS5_IJNSA_ILi8EEESH_EEENS5_IJSH_SB_EEEEEEEvNS4_8identityES12_S1C_vS1D_EENS_8epilogue10collective6detail29Sm90TmaWarpSpecializedAdapterINS1G_15DefaultEpilogueISJ_SK_SK_NS1F_6thread17LinearCombinationISJ_Li1EffLNS1K_9ScaleType4KindE0ELNS_15FloatRoundStyleE2ESJ_EENS1_15EpilogueDefaultEEEEEvvEEEEvNT_6ParamsE:
[----:B------:R-:W0:Y:S02]  /*0000*/  LDC R1, c[0x0][0x28] ;  /* 0x00000a00ff017b82 */ /* 0x000e240000000800 */
[----:B0-----:R-:W-:Y:S01]  /*0010*/  VIADD R1, R1, 0xffffff00 ;  /* 0xffffff0001017836 */ /* 0x001fe20000000000 */
[----:B------:R-:W0:Y:S01]  /*0020*/  S2R R2, SR_TID.X ;  /* 0x0000000000027919 */ /* 0x000e220000002100 */
[----:B------:R-:W-:Y:S01]  /*0030*/  ELECT P0, URZ, PT ;  /* 0x00000000003f782f */ /* 0x000fe20003800000 */
[----:B------:R-:W-:Y:S01]  /*0040*/  BSSY B0, `(.L_x_0) ;  /* 0x0000015000007945 */ /* 0x000fe20003800000 */
[--C-:B0-----:R-:W-:Y:S02]  /*0050*/  SHF.R.U32.HI R0, RZ, 0x5, R2.reuse ;  /* 0x00000005ff007819 */ /* 0x101fe40000011602 */
[----:B------:R-:W-:-:S03]  /*0060*/  SHF.R.U32.HI R2, RZ, 0x7, R2 ;  /* 0x00000007ff027819 */ /* 0x000fc60000011602 */
[----:B------:R-:W0:Y:S04]  /*0070*/  SHFL.IDX PT, R3, R0, RZ, 0x1f ;  /* 0x00001fff00037589 */ /* 0x000e2800000e0000 */
[----:B------:R-:W1:Y:S01]  /*0080*/  SHFL.IDX PT, R2, R2, RZ, 0x1f ;  /* 0x00001fff02027589 */ /* 0x000e6200000e0000 */
[----:B0-----:R-:W-:Y:S02]  /*0090*/  R2UR UR4, R3 ;  /* 0x00000000030472ca */ /* 0x001fe400000e0000 */
[----:B-1----:R-:W-:-:S11]  /*00a0*/  R2UR UR6, R2 ;  /* 0x00000000020672ca */ /* 0x002fd600000e0000 */
[----:B------:R-:W-:Y:S02]  /*00b0*/  USHF.R.S32.HI UR5, URZ, 0x1f, UR4 ;  /* 0x0000001f3f057899 */ /* 0x000fe40008011404 */
[----:B------:R-:W-:Y:S02]  /*00c0*/  ISETP.NE.OR P0, PT, RZ, UR4, !P0 ;  /* 0x00000004ff007c0c */ /* 0x000fe4000c705670 */
[----:B------:R-:W-:-:S04]  /*00d0*/  ULEA.HI UR5, UR5, UR4, URZ, 0x2 ;  /* 0x0000000405057291 */ /* 0x000fc8000f8f103f */
[----:B------:R-:W-:-:S04]  /*00e0*/  ULOP3.LUT UR5, UR5, 0xfffffffc, URZ, 0xc0, !UPT ;  /* 0xfffffffc05057892 */ /* 0x000fc8000f8ec03f */
[----:B------:R-:W-:-:S03]  /*00f0*/  UIADD3 UR8, UR4, -UR5, URZ ;  /* 0x8000000504087290 */ /* 0x000fc6000fffe03f */
[----:B------:R-:W-:Y:S09]  /*0100*/  @P0 BRA `(.L_x_1) ;  /* 0x0000000000200947 */ /* 0x000ff20003800000 */
[----:B------:R-:W-:Y:S02]  /*0110*/  ULDC.64 UR4, c[0x0][0x198] ;  /* 0x0000660000047ab9 */ /* 0x000fe40000000a00 */
[----:B------:R-:W-:Y:S02]  /*0120*/  UIADD3 UR10, UP0, UR4, 0xf0, URZ ;  /* 0x000000f0040a7890 */ /* 0x000fe4000ff1e03f */
[----:B------:R-:W-:Y:S02]  /*0130*/  UIADD3 UR4, UP1, UR4, 0x1f0, URZ ;  /* 0x000001f004047890 */ /* 0x000fe4000ff3e03f */
[----:B------:R-:W-:Y:S02]  /*0140*/  UIADD3.X UR11, URZ, UR5, URZ, UP0, !UPT ;  /* 0x000000053f0b7290 */ /* 0x000fe400087fe43f */
[----:B------:R-:W-:-:S07]  /*0150*/  UIADD3.X UR5, URZ, UR5, URZ, UP1, !UPT ;  /* 0x000000053f057290 */ /* 0x000fce0008ffe43f */
[----:B------:R0:W-:Y:S02]  /*0160*/  UTMACCTL.PF [UR10] ;  /* 0x000000000a0079b9 */ /* 0x0001e40008040000 */
[----:B------:R0:W-:Y:S02]  /*0170*/  UTMACCTL.PF [UR4] ;  /* 0x00000000040079b9 */ /* 0x0001e40008040000 */
[----:B0-----:R-:W-:Y:S01]  /*0180*/  NOP ;  /* 0x0000000000007918 */ /* 0x001fe20000000000 */
.L_x_1:
[----:B------:R-:W-:Y:S05]  /*0190*/  BSYNC B0 ;  /* 0x0000000000007941 */ /* 0x000fea0003800000 */
.L_x_0:
[----:B------:R-:W0:Y:S01]  /*01a0*/  SHFL.IDX PT, R2, R0, RZ, 0x1f ;  /* 0x00001fff00027589 */ /* 0x000e2200000e0000 */
[----:B------:R-:W-:Y:S01]  /*01b0*/  UISETP.NE.AND UP0, UPT, UR8, 0x3, UPT ;  /* 0x000000030800788c */ /* 0x000fe2000bf05270 */
[----:B------:R-:W-:Y:S01]  /*01c0*/  ISETP.NE.AND P1, PT, RZ, UR6, PT ;  /* 0x00000006ff007c0c */ /* 0x000fe2000bf25270 */
[----:B------:R-:W-:Y:S02]  /*01d0*/  UIADD3 UR10, UR6, -0x1, URZ ;  /* 0xffffffff060a7890 */ /* 0x000fe4000fffe03f */
[----:B------:R-:W-:Y:S02]  /*01e0*/  UISETP.EQ.OR UP0, UPT, UR8, URZ, !UP0 ;  /* 0x0000003f0800728c */ /* 0x000fe4000c702670 */
[----:B------:R-:W-:Y:S02]  /*01f0*/  UISETP.GE.U32.AND UP1, UPT, UR10, 0x2, UPT ;  /* 0x000000020a00788c */ /* 0x000fe4000bf26070 */
[----:B------:R-:W-:-:S04]  /*0200*/  UISETP.EQ.AND UP0, UPT, UR6, URZ, UP0 ;  /* 0x0000003f0600728c */ /* 0x000fc80008702270 */
[----:B------:R-:W-:-:S04]  /*0210*/  USEL UR13, URZ, 0x1, !UP0 ;  /* 0x000000013f0d7887 */ /* 0x000fc8000c000000 */
[----:B------:R-:W-:Y:S01]  /*0220*/  USEL UR13, UR13, 0x2, UP1 ;  /* 0x000000020d0d7887 */ /* 0x000fe20008800000 */
[----:B0-----:R-:W-:-:S13]  /*0230*/  ISETP.NE.AND P0, PT, R2, RZ, PT ;  /* 0x000000ff0200720c */ /* 0x001fda0003f05270 */
[----:B------:R-:W-:Y:S05]  /*0240*/  @P0 BRA `(.L_x_2) ;  /* 0x0000000000600947 */ /* 0x000fea0003800000 */
[----:B------:R-:W0:Y:S01]  /*0250*/  S2UR UR9, SR_CgaCtaId ;  /* 0x00000000000979c3 */ /* 0x000e220000008800 */
[----:B------:R-:W-:Y:S01]  /*0260*/  UMOV UR4, 0x400 ;  /* 0x0000040000047882 */ /* 0x000fe20000000000 */
[----:B------:R-:W-:Y:S01]  /*0270*/  UMOV UR5, 0x1 ;  /* 0x0000000100057882 */ /* 0x000fe20000000000 */
[----:B------:R-:W-:Y:S01]  /*0280*/  UMOV UR6, 0x100 ;  /* 0x0000010000067882 */ /* 0x000fe20000000000 */
[----:B------:R-:W-:Y:S01]  /*0290*/  ELECT P0, URZ, PT ;  /* 0x00000000003f782f */ /* 0x000fe20003800000 */
[----:B------:R-:W-:-:S04]  /*02a0*/  UIADD3 UR6, -UR6, 0x100000, URZ ;  /* 0x0010000006067890 */ /* 0x000fc8000fffe13f */
[----:B------:R-:W-:Y:S02]  /*02b0*/  USHF.L.U32 UR7, UR6, 0xb, URZ ;  /* 0x0000000b06077899 */ /* 0x000fe4000800063f */
[----:B------:R-:W-:Y:S02]  /*02c0*/  USHF.L.U32 UR6, UR6, 0x1, URZ ;  /* 0x0000000106067899 */ /* 0x000fe4000800063f */
[----:B0-----:R-:W-:Y:S02]  /*02d0*/  ULEA UR9, UR9, UR4, 0x18 ;  /* 0x0000000409097291 */ /* 0x001fe4000f8ec03f */
[----:B------:R-:W-:-:S04]  /*02e0*/  UIADD3 UR4, -UR5, 0x100000, URZ ;  /* 0x0010000005047890 */ /* 0x000fc8000fffe13f */
[----:B------:R-:W-:Y:S02]  /*02f0*/  USHF.L.U32 UR5, UR4, 0xb, URZ ;  /* 0x0000000b04057899 */ /* 0x000fe4000800063f */
[----:B------:R-:W-:Y:S01]  /*0300*/  USHF.L.U32 UR4, UR4, 0x1, URZ ;  /* 0x0000000104047899 */ /* 0x000fe2000800063f */
[----:B------:R-:W0:Y:S11]  /*0310*/  FENCE.VIEW.ASYNC.S ;  /* 0x00000000000073c6 */ /* 0x000e360000000000 */
[----:B0-----:R0:W1:Y:S01]  /*0320*/  SYNCS.EXCH.64 URZ, [UR9], UR4 ;  /* 0x00000004093f75b2 */ /* 0x0010620008000100 */
[----:B------:R0:W2:Y:S01]  /*0330*/  SYNCS.EXCH.64 URZ, [UR9+0x28], UR6 ;  /* 0x00002806093f75b2 */ /* 0x0000a20008000100 */
[----:B------:R0:W3:Y:S01]  /*0340*/  SYNCS.EXCH.64 URZ, [UR9+0x8], UR4 ;  /* 0x00000804093f75b2 */ /* 0x0000e20008000100 */
[----:B------:R0:W4:Y:S01]  /*0350*/  SYNCS.EXCH.64 URZ, [UR9+0x30], UR6 ;  /* 0x00003006093f75b2 */ /* 0x0001220008000100 */
[----:B------:R0:W0:Y:S01]  /*0360*/  SYNCS.EXCH.64 URZ, [UR9+0x10], UR4 ;  /* 0x00001004093f75b2 */ /* 0x0000220008000100 */
[----:B------:R0:W0:Y:S01]  /*0370*/  SYNCS.EXCH.64 URZ, [UR9+0x38], UR6 ;  /* 0x00003806093f75b2 */ /* 0x0000220008000100 */
[----:B------:R0:W0:Y:S01]  /*0380*/  SYNCS.EXCH.64 URZ, [UR9+0x18], UR4 ;  /* 0x00001804093f75b2 */ /* 0x0000220008000100 */
[----:B------:R0:W0:Y:S01]  /*0390*/  SYNCS.EXCH.64 URZ, [UR9+0x40], UR6 ;  /* 0x00004006093f75b2 */ /* 0x0000220008000100 */
[----:B------:R0:W0:Y:S01]  /*03a0*/  SYNCS.EXCH.64 URZ, [UR9+0x20], UR4 ;  /* 0x00002004093f75b2 */ /* 0x0000220008000100 */
[----:B------:R0:W0:Y:S01]  /*03b0*/  SYNCS.EXCH.64 URZ, [UR9+0x48], UR6 ;  /* 0x00004806093f75b2 */ /* 0x0000220008000100 */
[----:B------:R-:W-:Y:S01]  /*03c0*/  NOP ;  /* 0x0000000000007918 */ /* 0x000fe20000000000 */
.L_x_2:
[----:B------:R-:W5:Y:S01]  /*03d0*/  SHFL.IDX PT, R0, R0, RZ, 0x1f ;  /* 0x00001fff00007589 */ /* 0x000f6200000e0000 */
[----:B------:R-:W1:Y:S01]  /*03e0*/  LDC R2, c[0x0][0x65c] ;  /* 0x00019700ff027b82 */ /* 0x000e620000000800 */
[----:B------:R-:W-:Y:S01]  /*03f0*/  ELECT P0, URZ, PT ;  /* 0x00000000003f782f */ /* 0x000fe20003800000 */
[----:B------:R-:W-:Y:S01]  /*0400*/  IMAD.MOV.U32 R3, RZ, RZ, RZ ;  /* 0x000000ffff037224 */ /* 0x000fe200078e00ff */
[----:B0-----:R-:W-:Y:S01]  /*0410*/  UMOV UR4, 0x20 ;  /* 0x0000002000047882 */ /* 0x001fe20000000000 */
[----:B------:R-:W-:Y:S01]  /*0420*/  NOP ;  /* 0x0000000000007918 */ /* 0x000fe20000000000 */
[----:B------:R-:W-:Y:S01]  /*0430*/  NOP ;  /* 0x0000000000007918 */ /* 0x000fe20000000000 */
[----:B-----5:R-:W-:Y:S02]  /*0440*/  ISETP.NE.OR P0, PT, R0, RZ, !P0 ;  /* 0x000000ff0000720c */ /* 0x020fe40004705670 */
[----:B-1----:R-:W-:Y:S01]  /*0450*/  ISETP.NE.AND P4, PT, R2, 0x1, PT ;  /* 0x000000010200780c */ /* 0x002fe20003f85270 */
[----:B------:R-:W0:Y:S01]  /*0460*/  S2R R0, SR_CTAID.Y ;  /* 0x0000000000007919 */ /* 0x000e220000002600 */
[----:B------:R-:W1:Y:S09]  /*0470*/  S2R R2, SR_CTAID.X ;  /* 0x0000000000027919 */ /* 0x000e720000002500 */
[----:B------:R-:W-:Y:S01]  /*0480*/  VOTEU.ALL UP0, P0 ;  /* 0x00000000003f7886 */ /* 0x000fe20000000000 */
[----:B------:R-:W-:Y:S01]  /*0490*/  VOTEU.ALL UP1, P0 ;  /* 0x00000000003f7886 */ /* 0x000fe20000020000 */
[----:B------:R-:W1:Y:S01]  /*04a0*/  @P4 LDC R7, c[0x0][0x10] ;  /* 0x00000400ff074b82 */ /* 0x000e620000000800 */
[----:B------:R-:W-:-:S02]  /*04b0*/  @P4 IMAD.MOV.U32 R5, RZ, RZ, RZ ;  /* 0x000000ffff054224 */ /* 0x000fc400078e00ff */
[----:B------:R-:W-:Y:S01]  /*04c0*/  @P4 IMAD.MOV.U32 R11, RZ, RZ, RZ ;  /* 0x000000ffff0b4224 */ /* 0x000fe200078e00ff */
[----:B------:R-:W-:Y:S01]  /*04d0*/  @!UP0 UMOV UR6, 0x400 ;  /* 0x0000040000068882 */ /* 0x000fe20000000000 */
[----:B------:R-:W-:-:S04]  /*04e0*/  @!UP0 UIADD3 UR4, -UR4, 0x100000, URZ ;  /* 0x0010000004048890 */ /* 0x000fc8000fffe13f */
[----:B------:R-:W-:Y:S02]  /*04f0*/  @!UP0 USHF.L.U32 UR5, UR4, 0xb, URZ ;  /* 0x0000000b04058899 */ /* 0x000fe4000800063f */
[----:B------:R-:W-:Y:S01]  /*0500*/  @!UP0 USHF.L.U32 UR4, UR4, 0x1, URZ ;  /* 0x0000000104048899 */ /* 0x000fe2000800063f */
[----:B------:R-:W5:Y:S08]  /*0510*/  @!P4 LDC R9, c[0x0][0xc] ;  /* 0x00000300ff09cb82 */ /* 0x000f700000000800 */
[----:B------:R-:W2:Y:S01]  /*0520*/  @!UP0 S2UR UR7, SR_CgaCtaId ;  /* 0x00000000000789c3 */ /* 0x000ea20000008800 */
[----:B0-----:R-:W-:-:S04]  /*0530*/  @P4 IMAD.MOV.U32 R4, RZ, RZ, R0 ;  /* 0x000000ffff044224 */ /* 0x001fc800078e0000 */
[----:B-1----:R-:W-:-:S04]  /*0540*/  @P4 IMAD.WIDE.U32 R6, R2, R7, R4 ;  /* 0x0000000702064225 */ /* 0x002fc800078e0004 */
[----:B------:R-:W-:Y:S02]  /*0550*/  @P4 IMAD.MOV.U32 R16, RZ, RZ, R6 ;  /* 0x000000ffff104224 */ /* 0x000fe400078e0006 */
[----:B------:R-:W-:Y:S02]  /*0560*/  @P4 IMAD.IADD R17, R7, 0x1, R11 ;  /* 0x0000000107114824 */ /* 0x000fe400078e020b */
[----:B-----5:R-:W-:-:S04]  /*0570*/  @!P4 IMAD.WIDE.U32 R4, R9, R0, R2 ;  /* 0x000000000904c225 */ /* 0x020fc800078e0002 */
[----:B------:R-:W-:Y:S02]  /*0580*/  @!P4 IMAD.MOV.U32 R16, RZ, RZ, R4 ;  /* 0x000000ffff10c224 */ /* 0x000fe400078e0004 */
[----:B------:R-:W-:Y:S01]  /*0590*/  @!P4 IMAD.MOV.U32 R17, RZ, RZ, R5 ;  /* 0x000000ffff11c224 */ /* 0x000fe200078e0005 */
[----:B--2---:R-:W-:Y:S02]  /*05a0*/  @!UP0 ULEA UR6, UR7, UR6, 0x18 ;  /* 0x0000000607068291 */ /* 0x004fe4000f8ec03f */
[----:B------:R0:W-:Y:S01]  /*05b0*/  STL [R1+0x7c], R16 ;  /* 0x00007c1001007387 */ /* 0x0001e20000100800 */
[----:B------:R-:W-:-:S03]  /*05c0*/  VOTEU.ALL UP0, P0 ;  /* 0x00000000003f7886 */ /* 0x000fc60000000000 */
[----:B------:R0:W-:Y:S04]  /*05d0*/  STL [R1+0x78], R17 ;  /* 0x0000781101007387 */ /* 0x0001e80000100800 */
[----:B------:R-:W1:Y:S02]  /*05e0*/  FENCE.VIEW.ASYNC.S ;  /* 0x00000000000073c6 */ /* 0x000e640000000000 */
[----:B-1----:R0:W3:Y:S01]  /*05f0*/  @!UP0 SYNCS.EXCH.64 URZ, [UR6+0x60], UR4 ;  /* 0x00006004063f85b2 */ /* 0x0020e20008000100 */
[----:B------:R0:W3:Y:S01]  /*0600*/  @!UP1 SYNCS.EXCH.64 URZ, [UR6+0x68], UR4 ;  /* 0x00006804063f95b2 */ /* 0x0000e20008000100 */
[----:B------:R-:W-:Y:S01]  /*0610*/  NOP ;  /* 0x0000000000007918 */ /* 0x000fe20000000000 */
[----:B---34-:R-:W-:Y:S06]  /*0620*/  BAR.SYNC.DEFER_BLOCKING 0x0 ;  /* 0x0000000000007b1d */ /* 0x018fec0000010000 */
[----:B0-----:R-:W-:Y:S05]  /*0630*/  @!P1 BRA `(.L_x_3) ;  /* 0x000000e400389947 */ /* 0x001fea0003800000 */
[----:B------:R-:W-:-:S06]  /*0640*/  UISETP.GT.U32.AND UP0, UPT, UR10, 0x1, UPT ;  /* 0x000000010a00788c */ /* 0x000fcc000bf04070 */
[----:B------:R-:W-:-:S13]  /*0650*/  PLOP3.LUT P0, PT, PT, PT, UP0, 0x80, 0x0 ;  /* 0x000000000000781c */ /* 0x000fda0003f0f008 */
[----:B------:R-:W-:Y:S05]  /*0660*/  @P0 EXIT ;  /* 0x000000000000094d */ /* 0x000fea0003800000 */
[----:B------:R-:W-:Y:S01]  /*0670*/  IMAD.MOV.U32 R6, RZ, RZ, -0x1 ;  /* 0xffffffffff067424 */ /* 0x000fe200078e00ff */
[----:B------:R-:W-:Y:S01]  /*0680*/  ULDC.64 UR4, c[0x0][0x650] ;  /* 0x0001940000047ab9 */ /* 0x000fe20000000a00 */
[----:B------:R-:W-:Y:S01]  /*0690*/  IMAD.MOV.U32 R5, RZ, RZ, -0x1 ;  /* 0xffffffffff057424 */ /* 0x000fe200078e00ff */
[----:B------:R-:W-:Y:S01]  /*06a0*/  ISETP.GE.U32.AND P0, PT, R16, UR4, PT ;  /* 0x0000000410007c0c */ /* 0x000fe2000bf06070 */
[----:B------:R-:W-:Y:S01]  /*06b0*/  UMOV UR22, 0xffffffff ;  /* 0xffffffff00167882 */ /* 0x000fe20000000000 */
[----:B------:R0:W-:Y:S01]  /*06c0*/  STL [R1+0x84], R6 ;  /* 0x0000840601007387 */ /* 0x0001e20000100800 */
[----:B------:R-:W-:Y:S02]  /*06d0*/  PRMT R4, RZ, 0x7610, R4 ;  /* 0x00007610ff047816 */ /* 0x000fe40000000004 */
[----:B------:R-:W-:Y:S01]  /*06e0*/  ISETP.GE.U32.AND.EX P0, PT, R17, UR5, PT, P0 ;  /* 0x0000000511007c0c */ /* 0x000fe2000bf06100 */
[----:B------:R0:W-:-:S12]  /*06f0*/  STL [R1+0x80], R5 ;  /* 0x0000800501007387 */ /* 0x0001d80000100800 */
[----:B0-----:R-:W-:Y:S05]  /*0700*/  @P0 BRA `(.L_x_4) ;  /* 0x0000000400680947 */ /* 0x001fea0003800000 */
[----:B------:R-:W0:Y:S01]  /*0710*/  LDC.64 R12, c[0x0][0x628] ;  /* 0x00018a00ff0c7b82 */ /* 0x000e220000000a00 */
[----:B------:R-:W-:Y:S02]  /*0720*/  IMAD.MOV.U32 R4, RZ, RZ, R16 ;  /* 0x000000ffff047224 */ /* 0x000fe400078e0010 */
[----:B------:R-:W-:-:S05]  /*0730*/  IMAD.MOV.U32 R5, RZ, RZ, R17 ;  /* 0x000000ffff057224 */ /* 0x000fca00078e0011 */
[----:B------:R-:W1:Y:S08]  /*0740*/  LDC R10, c[0x0][0x630] ;  /* 0x00018c00ff0a7b82 */ /* 0x000e700000000800 */
[----:B------:R-:W2:Y:S01]  /*0750*/  LDC.64 R14, c[0x0][0x620] ;  /* 0x00018800ff0e7b82 */ /* 0x000ea20000000a00 */
[----:B0-----:R-:W-:-:S04]  /*0760*/  ISETP.NE.U32.AND P0, PT, R12, RZ, PT ;  /* 0x000000ff0c00720c */ /* 0x001fc80003f05070 */
[----:B------:R-:W-:-:S13]  /*0770*/  ISETP.NE.AND.EX P0, PT, R13, RZ, PT, P0 ;  /* 0x000000ff0d00720c */ /* 0x000fda0003f05300 */
[----:B-12---:R-:W-:Y:S05]  /*0780*/  @!P0 BRA `(.L_x_5) ;  /* 0x0000000000288947 */ /* 0x006fea0003800000 */
[----:B------:R-:W0:Y:S02]  /*0790*/  LDC R9, c[0x0][0x634] ;  /* 0x00018d00ff097b82 */ /* 0x000e240000000800 */
[----:B0-----:R-:W-:-:S05]  /*07a0*/  IADD3 R9, P0, R16, R9, RZ ;  /* 0x0000000910097210 */ /* 0x001fca0007f1e0ff */
[----:B------:R-:W-:-:S04]  /*07b0*/  IMAD.X R11, RZ, RZ, R17, P0 ;  /* 0x000000ffff0b7224 */ /* 0x000fc800000e0611 */
[----:B------:R-:W-:-:S04]  /*07c0*/  IMAD.WIDE.U32 R4, R11, R12, RZ ;  /* 0x0000000c0b047225 */ /* 0x000fc800078e00ff */
[----:B------:R-:W-:-:S04]  /*07d0*/  IMAD.WIDE.U32 R6, P0, R9, R13, R4 ;  /* 0x0000000d09067225 */ /* 0x000fc80007800004 */
[----:B------:R-:W-:-:S04]  /*07e0*/  IMAD.WIDE.U32 R4, R9, R12, RZ ;  /* 0x0000000c09047225 */ /* 0x000fc800078e00ff */
[----:B------:R-:W-:Y:S01]  /*07f0*/  IMAD.X R9, RZ, RZ, RZ, P0 ;  /* 0x000000ffff097224 */ /* 0x000fe200000e06ff */
[----:B------:R-:W-:Y:S01]  /*0800*/  IADD3 RZ, P0, R5, R6, RZ ;  /* 0x0000000605ff7210 */ /* 0x000fe20007f1e0ff */
[----:B------:R-:W-:-:S04]  /*0810*/  IMAD.MOV.U32 R8, RZ, RZ, R7 ;  /* 0x000000ffff087224 */ /* 0x000fc800078e0007 */
[----:B------:R-:W-:-:S08]  /*0820*/  IMAD.WIDE.U32.X R4, R11, R13, R8, P0 ;  /* 0x0000000d0b047225 */ /* 0x000fd000000e0408 */
.L_x_5:
[-CC-:B------:R-:W-:Y:S01]  /*0830*/  SHF.R.U64 R24, R4, R10.reuse, R5.reuse ;  /* 0x0000000a04187219 */ /* 0x180fe20000001205 */
[----:B------:R-:W0:Y:S01]  /*0840*/  LDC R8, c[0x0][0x618] ;  /* 0x00018600ff087b82 */ /* 0x000e220000000800 */
[----:B------:R-:W-:Y:S01]  /*0850*/  SHF.R.U32.HI R4, RZ, R10, R5 ;  /* 0x0000000aff047219 */ /* 0x000fe20000011605 */
[----:B------:R-:W-:Y:S01]  /*0860*/  ULDC UR4, c[0x0][0x150] ;  /* 0x0000540000047ab9 */ /* 0x000fe20000000800 */
[----:B------:R-:W-:Y:S01]  /*0870*/  IADD3 R9, P0, RZ, -R24, RZ ;  /* 0x80000018ff097210 */ /* 0x000fe20007f1e0ff */
[----:B------:R-:W-:Y:S01]  /*0880*/  IMAD.MOV.U32 R5, RZ, RZ, R17 ;  /* 0x000000ffff057224 */ /* 0x000fe200078e0011 */
[----:B------:R-:W-:-:S03]  /*0890*/  I2FP.F32.U32 R3, R2 ;  /* 0x0000000200037245 */ /* 0x000fc60000201000 */
[----:B------:R-:W1:Y:S01]  /*08a0*/  LDC.64 R18, c[0x0][0x640] ;  /* 0x00019000ff127b82 */ /* 0x000e620000000a00 */
[----:B------:R-:W-:Y:S02]  /*08b0*/  IMAD.X R11, RZ, RZ, ~R4, P0 ;  /* 0x000000ffff0b7224 */ /* 0x000fe400000e0e04 */
[----:B------:R-:W-:Y:S01]  /*08c0*/  FMUL R3, R3, UR4 ;  /* 0x0000000403037c20 */ /* 0x000fe20008400000 */
[----:B------:R-:W-:Y:S01]  /*08d0*/  IMAD.MOV.U32 R4, RZ, RZ, R16 ;  /* 0x000000ffff047224 */ /* 0x000fe200078e0010 */
[----:B------:R-:W-:Y:S01]  /*08e0*/  ULDC UR4, c[0x0][0x154] ;  /* 0x0000550000047ab9 */ /* 0x000fe20000000800 */
[-C--:B------:R-:W-:Y:S02]  /*08f0*/  IMAD R6, R11, R14.reuse, RZ ;  /* 0x0000000e0b067224 */ /* 0x080fe400078e02ff */
[C---:B------:R-:W-:Y:S01]  /*0900*/  IMAD.WIDE.U32 R4, R9.reuse, R14, R4 ;  /* 0x0000000e09047225 */ /* 0x040fe200078e0004 */
[----:B------:R-:W2:Y:S01]  /*0910*/  LDC R10, c[0x0][0x608] ;  /* 0x00018200ff0a7b82 */ /* 0x000ea20000000800 */
[----:B------:R-:W3:Y:S02]  /*0920*/  F2I.U32.TRUNC.NTZ R3, R3 ;  /* 0x0000000300037305 */ /* 0x000ee4000020f000 */
[----:B------:R-:W-:-:S04]  /*0930*/  IMAD R9, R9, R15, R6 ;  /* 0x0000000f09097224 */ /* 0x000fc800078e0206 */
[----:B------:R-:W-:Y:S01]  /*0940*/  IMAD.IADD R5, R5, 0x1, R9 ;  /* 0x0000000105057824 */ /* 0x000fe200078e0209 */
[----:B------:R-:W4:Y:S01]  /*0950*/  LDC R7, c[0x0][0x144] ;  /* 0x00005100ff077b82 */ /* 0x000f220000000800 */
[----:B------:R-:W-:-:S03]  /*0960*/  IMAD.MOV.U32 R9, RZ, RZ, 0x1 ;  /* 0x00000001ff097424 */ /* 0x000fc600078e00ff */
[----:B0-----:R-:W-:Y:S02]  /*0970*/  SHF.R.U64 R12, R4, R8, R5 ;  /* 0x00000008040c7219 */ /* 0x001fe40000001205 */
[----:B------:R-:W-:Y:S02]  /*0980*/  I2FP.F32.U32 R4, R0 ;  /* 0x0000000000047245 */ /* 0x000fe40000201000 */
[----:B------:R-:W0:Y:S01]  /*0990*/  LDC R14, c[0x0][0x658] ;  /* 0x00019600ff0e7b82 */ /* 0x000e220000000800 */
[----:B-1----:R-:W-:Y:S01]  /*09a0*/  ISETP.NE.U32.AND P0, PT, R18, RZ, PT ;  /* 0x000000ff1200720c */ /* 0x002fe20003f05070 */
[----:B---3--:R-:W-:Y:S02]  /*09b0*/  IMAD.MOV R6, RZ, RZ, -R3 ;  /* 0x000000ffff067224 */ /* 0x008fe400078e0a03 */
[----:B------:R-:W-:Y:S01]  /*09c0*/  FMUL R4, R4, UR4 ;  /* 0x0000000404047c20 */ /* 0x000fe20008400000 */
[----:B------:R-:W-:Y:S01]  /*09d0*/  SHF.R.U32.HI R3, RZ, R8, R5 ;  /* 0x00000008ff037219 */ /* 0x000fe20000011605 */
[----:B------:R-:W-:Y:S01]  /*09e0*/  IMAD.MOV.U32 R5, RZ, RZ, -0x1 ;  /* 0xffffffffff057424 */ /* 0x000fe200078e00ff */
[----:B------:R-:W-:Y:S01]  /*09f0*/  ISETP.NE.AND.EX P0, PT, R19, RZ, PT, P0 ;  /* 0x000000ff1300720c */ /* 0x000fe20003f05300 */
[----:B------:R1:W3:Y:S01]  /*0a00*/  F2I.U32.TRUNC.NTZ R11, R4 ;  /* 0x00000004000b7305 */ /* 0x0002e2000020f000 */
[----:B------:R-:W1:Y:S01]  /*0a10*/  LDC R13, c[0x0][0x148] ;  /* 0x00005200ff0d7b82 */ /* 0x000e620000000800 */
[----:B--2---:R-:W-:-:S02]  /*0a20*/  SHF.R.U64 R23, R12, R10, R3 ;  /* 0x0000000a0c177219 */ /* 0x004fc40000001203 */
[----:B------:R-:W-:-:S05]  /*0a30*/  SHF.R.U32.HI R3, RZ, R10, R3 ;  /* 0x0000000aff037219 */ /* 0x000fca0000011603 */
[----:B------:R-:W2:Y:S01]  /*0a40*/  LDC R17, c[0x0][0x600] ;  /* 0x00018000ff117b82 */ /* 0x000ea20000000800 */
[----:B----4-:R-:W-:-:S07]  /*0a50*/  IMAD R8, R7, R6, R2 ;  /* 0x0000000607087224 */ /* 0x010fce00078e0202 */
[----:B------:R-:W4:Y:S01]  /*0a60*/  LDC R16, c[0x0][0x648] ;  /* 0x00019200ff107b82 */ /* 0x000f220000000800 */
[-C--:B0-----:R-:W-:Y:S02]  /*0a70*/  SHF.L.U32 R2, R5, R14.reuse, RZ ;  /* 0x0000000e05027219 */ /* 0x081fe400000006ff */
[--C-:B------:R-:W-:Y:S02]  /*0a80*/  SHF.R.U64 R22, R23, R14, R3.reuse ;  /* 0x0000000e17167219 */ /* 0x100fe40000001203 */
[----:B------:R-:W-:Y:S02]  /*0a90*/  LOP3.LUT R10, RZ, R2, RZ, 0x33, !PT ;  /* 0x00000002ff0a7212 */ /* 0x000fe400078e33ff */
[-C--:B------:R-:W-:Y:S01]  /*0aa0*/  SHF.R.U32.HI R3, RZ, R14.reuse, R3 ;  /* 0x0000000eff037219 */ /* 0x080fe20000011603 */
[----:B------:R-:W0:Y:S01]  /*0ab0*/  LDC R21, c[0x0][0x638] ;  /* 0x00018e00ff157b82 */ /* 0x000e220000000800 */
[----:B------:R-:W-:Y:S01]  /*0ac0*/  SHF.L.U32 R9, R9, R14, RZ ;  /* 0x0000000e09097219 */ /* 0x000fe200000006ff */
[----:B------:R-:W-:-:S06]  /*0ad0*/  IMAD.MOV.U32 R2, RZ, RZ, R22 ;  /* 0x000000ffff027224 */ /* 0x000fcc00078e0016 */
[----:B------:R-:W0:Y:S01]  /*0ae0*/  LDC R20, c[0x0][0x610] ;  /* 0x00018400ff147b82 */ /* 0x000e220000000800 */
[----:B-1-3--:R-:W-:Y:S05]  /*0af0*/  @!P0 BRA `(.L_x_6) ;  /* 0x0000000000288947 */ /* 0x00afea0003800000 */
[----:B------:R-:W1:Y:S02]  /*0b00*/  LDC R7, c[0x0][0x64c] ;  /* 0x00019300ff077b82 */ /* 0x000e640000000800 */
[----:B-1----:R-:W-:-:S05]  /*0b10*/  IADD3 R7, P0, R22, R7, RZ ;  /* 0x0000000716077210 */ /* 0x002fca0007f1e0ff */
        /* <DEDUP_REMOVED lines=8> */
.L_x_6:
[----:B----4-:R-:W-:Y:S01]  /*0ba0*/  SHF.R.U64 R2, R2, R16, R3 ;  /* 0x0000001002027219 */ /* 0x010fe20000001203 */
[----:B--2---:R-:W-:Y:S01]  /*0bb0*/  VIADD R3, R17, 0xffffffff ;  /* 0xffffffff11037836 */ /* 0x004fe20000000000 */
[----:B------:R-:W-:Y:S01]  /*0bc0*/  LOP3.LUT R10, R23, R10, RZ, 0xc0, !PT ;  /* 0x0000000a170a7212 */ /* 0x000fe200078ec0ff */
[----:B------:R-:W-:Y:S01]  /*0bd0*/  IMAD.MOV R11, RZ, RZ, -R11 ;  /* 0x000000ffff0b7224 */ /* 0x000fe200078e0a0b */
[----:B------:R-:W-:Y:S01]  /*0be0*/  R2UR UR22, R24 ;  /* 0x00000000181672ca */ /* 0x000fe200000e0000 */
[----:B------:R-:W-:Y:S01]  /*0bf0*/  IMAD.MOV R4, RZ, RZ, -R2 ;  /* 0x000000ffff047224 */ /* 0x000fe200078e0a02 */
[----:B------:R-:W-:Y:S01]  /*0c00*/  LOP3.LUT R3, R12, R3, RZ, 0xc0, !PT ;  /* 0x000000030c037212 */ /* 0x000fe200078ec0ff */
[----:B------:R-:W-:Y:S02]  /*0c10*/  @P4 IMAD R8, R13, R11, R0 ;  /* 0x0000000b0d084224 */ /* 0x000fe400078e0200 */
[----:B------:R-:W-:Y:S02]  /*0c20*/  IMAD R9, R9, R2, R10 ;  /* 0x0000000209097224 */ /* 0x000fe400078e020a */
[----:B0-----:R-:W-:-:S02]  /*0c30*/  IMAD R0, R4, R21, R22 ;  /* 0x0000001504007224 */ /* 0x001fc400078e0216 */
[----:B------:R-:W-:Y:S02]  /*0c40*/  IMAD R8, R9, R20, R8 ;  /* 0x0000001409087224 */ /* 0x000fe400078e0208 */
[----:B------:R-:W-:Y:S02]  /*0c50*/  IMAD R3, R0, R17, R3 ;  /* 0x0000001100037224 */ /* 0x000fe400078e0203 */
[----:B------:R-:W-:-:S03]  /*0c60*/  IMAD.MOV.U32 R4, RZ, RZ, 0x1 ;  /* 0x00000001ff047424 */ /* 0x000fc600078e00ff */
[----:B------:R-:W-:Y:S02]  /*0c70*/  SEL R2, R3, R8, !P4 ;  /* 0x0000000803027207 */ /* 0x000fe40006000000 */
[----:B------:R-:W-:-:S03]  /*0c80*/  SEL R0, R8, R3, !P4 ;  /* 0x0000000308007207 */ /* 0x000fc60006000000 */
[----:B------:R0:W-:Y:S04]  /*0c90*/  STL [R1+0x80], R2 ;  /* 0x0000800201007387 */ /* 0x0001e80000100800 */
[----:B------:R0:W-:Y:S02]  /*0ca0*/  STL [R1+0x84], R0 ;  /* 0x0000840001007387 */ /* 0x0001e40000100800 */
.L_x_4:
[----:B------:R-:W-:-:S08]  /*0cb0*/  NOP ;  /* 0x0000000000007918 */ /* 0x000fd00000000000 */
[----:B------:R-:W1:Y:S02]  /*0cc0*/  USETMAXREG.TRY_ALLOC.CTAPOOL UP0, 0xe8 ;  /* 0x000000e8000079c8 */ /* 0x000e640008000600 */
[----:B-1----:R-:W-:-:S13]  /*0cd0*/  PLOP3.LUT P0, PT, PT, PT, UP0, 0x80, 0x0 ;  /* 0x000000000000781c */ /* 0x002fda0003f0f008 */
[----:B------:R-:W-:Y:S05]  /*0ce0*/  @!P0 BRA `(.L_x_4) ;  /* 0xfffffffc00f08947 */ /* 0x000fea000383ffff */
[----:B------:R-:W-:Y:S01]  /*0cf0*/  ULDC.64 UR4, c[0x0][0x598] ;  /* 0x0001660000047ab9 */ /* 0x000fe20000000a00 */
[----:B------:R-:W-:Y:S01]  /*0d00*/  ULDC.64 UR14, c[0x0][0x208] ;  /* 0x00008200000e7ab9 */ /* 0x000fe20000000a00 */
[----:B------:R-:W-:-:S04]  /*0d10*/  ISETP.NE.U32.AND P0, PT, RZ, UR4, PT ;  /* 0x00000004ff007c0c */ /* 0x000fc8000bf05070 */
[----:B------:R-:W-:-:S13]  /*0d20*/  ISETP.NE.AND.EX P0, PT, RZ, UR5, PT, P0 ;  /* 0x00000005ff007c0c */ /* 0x000fda000bf05300 */
[----:B------:R-:W-:Y:S05]  /*0d30*/  @!P0 BRA `(.L_x_7) ;  /* 0x0000000000208947 */ /* 0x000fea0003800000 */
[----:B0-----:R-:W0:Y:S02]  /*0d40*/  LDC.64 R2, c[0x0][0x598] ;  /* 0x00016600ff027b82 */ /* 0x001e240000000a00 */
[----:B0-----:R-:W2:Y:S02]  /*0d50*/  LDG.E.64 R2, desc[UR14][R2.64] ;  /* 0x0000000e02027981 */ /* 0x001ea4000c1e1b00 */
[----:B--2---:R-:W-:-:S04]  /*0d60*/  ISETP.NE.U32.AND P0, PT, R2, RZ, PT ;  /* 0x000000ff0200720c */ /* 0x004fc80003f05070 */
[----:B------:R-:W-:-:S13]  /*0d70*/  ISETP.NE.AND.EX P0, PT, R3, RZ, PT, P0 ;  /* 0x000000ff0300720c */ /* 0x000fda0003f05300 */
[----:B------:R-:W-:Y:S05]  /*0d80*/  @!P0 BRA `(.L_x_7) ;  /* 0x00000000000c8947 */ /* 0x000fea0003800000 */
[----:B------:R-:W2:Y:S02]  /*0d90*/  LD.E R2, desc[UR14][R2.64] ;  /* 0x0000000e02027980 */ /* 0x000ea4000c101900 */
[----:B--2---:R-:W-:Y:S01]  /*0da0*/  R2UR UR20, R2 ;  /* 0x00000000021472ca */ /* 0x004fe200000e0000 */
[----:B------:R-:W-:-:S14]  /*0db0*/  BRA `(.L_x_8) ;  /* 0x0000000000247947 */ /* 0x000fdc0003800000 */
.L_x_7:
[----:B------:R-:W-:Y:S02]  /*0dc0*/  ULDC.64 UR4, c[0x0][0x588] ;  /* 0x0001620000047ab9 */ /* 0x000fe40000000a00 */
[----:B------:R-:W-:-:S04]  /*0dd0*/  ISETP.NE.U32.AND P0, PT, RZ, UR4, PT ;  /* 0x00000004ff007c0c */ /* 0x000fc8000bf05070 */
[----:B------:R-:W-:-:S13]  /*0de0*/  ISETP.NE.AND.EX P0, PT, RZ, UR5, PT, P0 ;  /* 0x00000005ff007c0c */ /* 0x000fda000bf05300 */
[----:B------:R-:W-:Y:S05]  /*0df0*/  @!P0 BRA `(.L_x_9) ;  /* 0x0000000000108947 */ /* 0x000fea0003800000 */
[----:B0-----:R-:W0:Y:S02]  /*0e00*/  LDC.64 R2, c[0x0][0x588] ;  /* 0x00016200ff027b82 */ /* 0x001e240000000a00 */
[----:B0-----:R-:W2:Y:S02]  /*0e10*/  LDG.E R2, desc[UR14][R2.64] ;  /* 0x0000000e02027981 */ /* 0x001ea4000c1e1900 */
[----:B--2---:R-:W-:Y:S01]  /*0e20*/  R2UR UR20, R2 ;  /* 0x00000000021472ca */ /* 0x004fe200000e0000 */
[----:B------:R-:W-:-:S14]  /*0e30*/  BRA `(.L_x_8) ;  /* 0x0000000000047947 */ /* 0x000fdc0003800000 */
.L_x_9:
[----:B------:R-:W-:-:S05]  /*0e40*/  ULDC UR20, c[0x0][0x580] ;  /* 0x0001600000147ab9 */ /* 0x000fca0000000800 */
.L_x_8:
[----:B------:R-:W-:Y:S02]  /*0e50*/  ULDC.64 UR4, c[0x0][0x5a0] ;  /* 0x0001680000047ab9 */ /* 0x000fe40000000a00 */
        /* <DEDUP_REMOVED lines=11> */
.L_x_10:
        /* <DEDUP_REMOVED lines=8> */
.L_x_12:
[----:B------:R-:W-:-:S05]  /*0f90*/  ULDC UR21, c[0x0][0x584] ;  /* 0x0001610000157ab9 */ /* 0x000fca0000000800 */
.L_x_11:
[----:B------:R-:W-:-:S13]  /*0fa0*/  LOP3.LUT P0, RZ, R4, 0xff, RZ, 0xc0, !PT ;  /* 0x000000ff04ff7812 */ /* 0x000fda000780c0ff */
[----:B------:R-:W-:Y:S05]  /*0fb0*/  @!P0 EXIT ;  /* 0x000000000000894d */ /* 0x000fea0003800000 */
[----:B------:R-:W-:Y:S01]  /*0fc0*/  ULDC UR4, c[0x0][0x28c] ;  /* 0x0000a30000047ab9 */ /* 0x000fe20000000800 */
[----:B------:R-:W-:Y:S02]  /*0fd0*/  ULOP3.LUT UR23, UR13, 0x1, URZ, 0xfc, !UPT ;  /* 0x000000010d177892 */ /* 0x000fe4000f8efc3f */
[----:B------:R-:W-:-:S04]  /*0fe0*/  UIADD3 UR4, UR4, 0x3f, URZ ;  /* 0x0000003f04047890 */ /* 0x000fc8000fffe03f */
[----:B------:R-:W-:-:S04]  /*0ff0*/  USHF.R.S32.HI UR5, URZ, 0x1f, UR4 ;  /* 0x0000001f3f057899 */ /* 0x000fc80008011404 */
[----:B------:R-:W-:-:S03]  /*1000*/  ULEA.HI UR5, UR5, UR4, URZ, 0x6 ;  /* 0x0000000405057291 */ /* 0x000fc6000f8f303f */
[----:B------:R-:W-:Y:S01]  /*1010*/  UMOV UR4, URZ ;  /* 0x0000003f00047c82 */ /* 0x000fe20008000000 */
[----:B------:R-:W-:-:S03]  /*1020*/  USHF.R.S32.HI UR9, URZ, 0x6, UR5 ;  /* 0x000000063f097899 */ /* 0x000fc60008011405 */
[----:B------:R-:W-:-:S09]  /*1030*/  UMOV UR5, URZ ;  /* 0x0000003f00057c82 */ /* 0x000fd20008000000 */
.L_x_293:
[----:B0-----:R-:W0:Y:S01]  /*1040*/  S2R R0, SR_TID.X ;  /* 0x0000000000007919 */ /* 0x001e220000002100 */
[----:B-1----:R-:W1:Y:S01]  /*1050*/  S2UR UR17, SR_CgaCtaId ;  /* 0x00000000001179c3 */ /* 0x002e620000008800 */
[----:B------:R-:W-:Y:S01]  /*1060*/  UMOV UR16, 0x400 ;  /* 0x0000040000107882 */ /* 0x000fe20000000000 */
[----:B------:R-:W-:Y:S01]  /*1070*/  UMOV UR6, URZ ;  /* 0x0000003f00067c82 */ /* 0x000fe20008000000 */
[----:B------:R-:W-:Y:S01]  /*1080*/  STL [R1+0x74], RZ ;  /* 0x000074ff01007387 */ /* 0x000fe20000100800 */
[----:B------:R-:W-:Y:S01]  /*1090*/  UMOV UR7, URZ ;  /* 0x0000003f00077c82 */ /* 0x000fe20008000000 */
[----:B------:R-:W-:Y:S01]  /*10a0*/  UMOV UR8, URZ ;  /* 0x0000003f00087c82 */ /* 0x000fe20008000000 */
[----:B------:R-:W-:Y:S01]  /*10b0*/  CS2R R4, SRZ ;  /* 0x0000000000047805 */ /* 0x000fe2000001ff00 */
[----:B------:R-:W-:Y:S01]  /*10c0*/  STL [R1+0x70], RZ ;  /* 0x000070ff01007387 */ /* 0x000fe20000100800 */
[----:B--2---:R-:W2:Y:S01]  /*10d0*/  LDC R2, c[0x0][0x28c] ;  /* 0x0000a300ff027b82 */ /* 0x004ea20000000800 */
[----:B------:R-:W-:-:S02]  /*10e0*/  CS2R R6, SRZ ;  /* 0x0000000000067805 */ /* 0x000fc4000001ff00 */
[----:B------:R-:W-:Y:S01]  /*10f0*/  CS2R R8, SRZ ;  /* 0x0000000000087805 */ /* 0x000fe2000001ff00 */
[----:B------:R-:W-:Y:S01]  /*1100*/  STL [R1+0x6c], RZ ;  /* 0x00006cff01007387 */ /* 0x000fe20000100800 */
[----:B------:R-:W-:Y:S02]  /*1110*/  CS2R R10, SRZ ;  /* 0x00000000000a7805 */ /* 0x000fe4000001ff00 */
[----:B------:R-:W-:Y:S02]  /*1120*/  CS2R R12, SRZ ;  /* 0x00000000000c7805 */ /* 0x000fe4000001ff00 */
[----:B------:R-:W-:Y:S01]  /*1130*/  CS2R R14, SRZ ;  /* 0x00000000000e7805 */ /* 0x000fe2000001ff00 */
[----:B------:R-:W-:Y:S01]  /*1140*/  STL [R1+0x68], RZ ;  /* 0x000068ff01007387 */ /* 0x000fe20000100800 */
[----:B------:R-:W-:Y:S02]  /*1150*/  CS2R R16, SRZ ;  /* 0x0000000000107805 */ /* 0x000fe4000001ff00 */
        /* <DEDUP_REMOVED lines=13> */
[----:B------:R-:W-:Y:S02]  /*1230*/  CS2R R166, SRZ ;  /* 0x0000000000a67805 */ /* 0x000fe4000001ff00 */
[----:B0-----:R-:W-:Y:S01]  /*1240*/  LOP3.LUT R0, R0, 0x80, RZ, 0xc0, !PT ;  /* 0x0000008000007812 */ /* 0x001fe200078ec0ff */
[----:B------:R-:W-:Y:S01]  /*1250*/  STL [R1+0x58], RZ ;  /* 0x000058ff01007387 */ /* 0x000fe20000100800 */
[----:B--2---:R-:W-:-:S02]  /*1260*/  ISETP.GE.AND P0, PT, R2, 0x1, PT ;  /* 0x000000010200780c */ /* 0x004fc40003f06270 */
[----:B------:R-:W-:Y:S02]  /*1270*/  CS2R R2, SRZ ;  /* 0x0000000000027805 */ /* 0x000fe4000001ff00 */
[----:B------:R-:W-:Y:S01]  /*1280*/  SHF.R.U32.HI R0, RZ, 0x7, R0 ;  /* 0x00000007ff007819 */ /* 0x000fe20000011600 */
[----:B------:R-:W-:Y:S01]  /*1290*/  STL [R1+0x54], RZ ;  /* 0x000054ff01007387 */ /* 0x000fe20000100800 */
[----:B------:R-:W-:Y:S02]  /*12a0*/  CS2R R168, SRZ ;  /* 0x0000000000a87805 */ /* 0x000fe4000001ff00 */
[----:B------:R-:W-:Y:S02]  /*12b0*/  CS2R R170, SRZ ;  /* 0x0000000000aa7805 */ /* 0x000fe4000001ff00 */
[----:B------:R-:W-:Y:S01]  /*12c0*/  CS2R R172, SRZ ;  /* 0x0000000000ac7805 */ /* 0x000fe2000001ff00 */
[----:B------:R-:W-:Y:S01]  /*12d0*/  STL [R1+0x50], RZ ;  /* 0x000050ff01007387 */ /* 0x000fe20000100800 */
[----:B------:R-:W-:-:S02]  /*12e0*/  CS2R R174, SRZ ;  /* 0x0000000000ae7805 */ /* 0x000fc4000001ff00 */
[----:B------:R-:W-:Y:S02]  /*12f0*/  CS2R R176, SRZ ;  /* 0x0000000000b07805 */ /* 0x000fe4000001ff00 */
[----:B------:R-:W-:Y:S01]  /*1300*/  CS2R R178, SRZ ;  /* 0x0000000000b27805 */ /* 0x000fe2000001ff00 */
[----:B------:R-:W0:Y:S01]  /*1310*/  SHFL.IDX PT, R0, R0, RZ, 0x1f ;  /* 0x00001fff00007589 */ /* 0x000e2200000e0000 */
[----:B------:R-:W-:Y:S02]  /*1320*/  CS2R R180, SRZ ;  /* 0x0000000000b47805 */ /* 0x000fe4000001ff00 */
[----:B------:R-:W-:Y:S02]  /*1330*/  CS2R R182, SRZ ;  /* 0x0000000000b67805 */ /* 0x000fe4000001ff00 */
[----:B------:R-:W-:Y:S01]  /*1340*/  CS2R R184, SRZ ;  /* 0x0000000000b87805 */ /* 0x000fe2000001ff00 */
[----:B------:R2:W-:Y:S01]  /*1350*/  STL [R1+0x4c], RZ ;  /* 0x00004cff01007387 */ /* 0x0005e20000100800 */
[----:B------:R-:W-:-:S02]  /*1360*/  CS2R R186, SRZ ;  /* 0x0000000000ba7805 */ /* 0x000fc4000001ff00 */
[----:B------:R-:W-:Y:S02]  /*1370*/  CS2R R188, SRZ ;  /* 0x0000000000bc7805 */ /* 0x000fe4000001ff00 */
[----:B------:R-:W-:Y:S01]  /*1380*/  CS2R R190, SRZ ;  /* 0x0000000000be7805 */ /* 0x000fe2000001ff00 */
[----:B------:R2:W-:Y:S01]  /*1390*/  STL [R1+0x48], RZ ;  /* 0x000048ff01007387 */ /* 0x0005e20000100800 */
        /* <DEDUP_REMOVED lines=14> */
[----:B------:R-:W-:Y:S02]  /*1480*/  CS2R R214, SRZ ;  /* 0x0000000000d67805 */ /* 0x000fe4000001ff00 */
[----:B0-----:R-:W-:Y:S01]  /*1490*/  R2UR UR11, R0 ;  /* 0x00000000000b72ca */ /* 0x001fe200000e0000 */
[----:B------:R2:W-:Y:S01]  /*14a0*/  STL [R1+0x38], RZ ;  /* 0x000038ff01007387 */ /* 0x0005e20000100800 */
[----:B------:R-:W-:Y:S01]  /*14b0*/  IMAD.MOV.U32 R0, RZ, RZ, RZ ;  /* 0x000000ffff007224 */ /* 0x000fe200078e00ff */
[----:B------:R-:W-:Y:S02]  /*14c0*/  CS2R R216, SRZ ;  /* 0x0000000000d87805 */ /* 0x000fe4000001ff00 */
[----:B------:R-:W-:Y:S01]  /*14d0*/  CS2R R218, SRZ ;  /* 0x0000000000da7805 */ /* 0x000fe2000001ff00 */
[----:B------:R2:W-:Y:S01]  /*14e0*/  STL [R1+0x34], RZ ;  /* 0x000034ff01007387 */ /* 0x0005e20000100800 */
[----:B------:R-:W-:-:S02]  /*14f0*/  CS2R R220, SRZ ;  /* 0x0000000000dc7805 */ /* 0x000fc4000001ff00 */
[----:B------:R-:W-:Y:S02]  /*1500*/  CS2R R222, SRZ ;  /* 0x0000000000de7805 */ /* 0x000fe4000001ff00 */
[----:B------:R-:W-:Y:S01]  /*1510*/  CS2R R224, SRZ ;  /* 0x0000000000e07805 */ /* 0x000fe2000001ff00 */
[----:B------:R2:W-:Y:S01]  /*1520*/  STL [R1+0x30], RZ ;  /* 0x000030ff01007387 */ /* 0x0005e20000100800 */
[----:B------:R-:W-:Y:S01]  /*1530*/  IMAD.MOV.U32 R226, RZ, RZ, RZ ;  /* 0x000000ffffe27224 */ /* 0x000fe200078e00ff */
[----:B------:R-:W-:Y:S01]  /*1540*/  CS2R R88, SRZ ;  /* 0x0000000000587805 */ /* 0x000fe2000001ff00 */
[----:B------:R-:W-:Y:S01]  /*1550*/  IMAD.U32 R227, RZ, RZ, UR4 ;  /* 0x00000004ffe37e24 */ /* 0x000fe2000f8e00ff */
[----:B------:R2:W-:Y:S01]  /*1560*/  STL [R1+0x2c], RZ ;  /* 0x00002cff01007387 */ /* 0x0005e20000100800 */
[----:B------:R-:W-:Y:S01]  /*1570*/  ULEA.HI UR10, UR11, UR11, URZ, 0x1 ;  /* 0x0000000b0b0a7291 */ /* 0x000fe2000f8f083f */
[----:B------:R-:W-:Y:S02]  /*1580*/  CS2R R90, SRZ ;  /* 0x00000000005a7805 */ /* 0x000fe4000001ff00 */
[----:B------:R-:W-:Y:S01]  /*1590*/  CS2R R92, SRZ ;  /* 0x00000000005c7805 */ /* 0x000fe2000001ff00 */
[----:B------:R2:W-:Y:S01]  /*15a0*/  STL [R1+0x28], RZ ;  /* 0x000028ff01007387 */ /* 0x0005e20000100800 */
[----:B------:R-:W-:Y:S01]  /*15b0*/  ULOP3.LUT UR12, UR10, 0xffffe, URZ, 0xc0, !UPT ;  /* 0x000ffffe0a0c7892 */ /* 0x000fe2000f8ec03f */
[----:B------:R-:W-:Y:S01]  /*15c0*/  CS2R R94, SRZ ;  /* 0x00000000005e7805 */ /* 0x000fe2000001ff00 */
[----:B-1----:R-:W-:Y:S01]  /*15d0*/  ULEA UR10, UR17, UR16, 0x18 ;  /* 0x00000010110a7291 */ /* 0x002fe2000f8ec03f */
[----:B------:R2:W-:Y:S01]  /*15e0*/  STL [R1+0x24], RZ ;  /* 0x000024ff01007387 */ /* 0x0005e20000100800 */
[----:B------:R-:W-:Y:S01]  /*15f0*/  UIADD3 UR12, UR11, -UR12, URZ ;  /* 0x8000000c0b0c7290 */ /* 0x000fe2000fffe03f */
[----:B------:R-:W-:-:S02]  /*1600*/  CS2R R96, SRZ ;  /* 0x0000000000607805 */ /* 0x000fc4000001ff00 */
[----:B------:R-:W-:Y:S01]  /*1610*/  CS2R R98, SRZ ;  /* 0x0000000000627805 */ /* 0x000fe2000001ff00 */
[----:B------:R2:W-:Y:S01]  /*1620*/  STL [R1+0x20], RZ ;  /* 0x000020ff01007387 */ /* 0x0005e20000100800 */
[----:B------:R-:W-:Y:S01]  /*1630*/  ULEA UR12, UR12, UR10, 0xc ;  /* 0x0000000a0c0c7291 */ /* 0x000fe2000f8e603f */
[----:B------:R-:W-:Y:S02]  /*1640*/  CS2R R100, SRZ ;  /* 0x0000000000647805 */ /* 0x000fe4000001ff00 */
[----:B------:R-:W-:Y:S01]  /*1650*/  CS2R R102, SRZ ;  /* 0x0000000000667805 */ /* 0x000fe2000001ff00 */
[----:B------:R2:W-:Y:S01]  /*1660*/  STL [R1+0x1c], RZ ;  /* 0x00001cff01007387 */ /* 0x0005e20000100800 */
[----:B------:R-:W-:Y:S01]  /*1670*/  UIADD3 UR12, UR12, 0x100, URZ ;  /* 0x000001000c0c7890 */ /* 0x000fe2000fffe03f */
[----:B------:R-:W-:Y:S02]  /*1680*/  CS2R R104, SRZ ;  /* 0x0000000000687805 */ /* 0x000fe4000001ff00 */
[----:B------:R-:W-:Y:S01]  /*1690*/  CS2R R106, SRZ ;  /* 0x00000000006a7805 */ /* 0x000fe2000001ff00 */
[----:B------:R2:W-:Y:S01]  /*16a0*/  STL [R1+0x18], RZ ;  /* 0x000018ff01007387 */ /* 0x0005e20000100800 */
[----:B------:R-:W-:Y:S01]  /*16b0*/  USHF.R.U32.HI UR11, URZ, 0x4, UR12 ;  /* 0x000000043f0b7899 */ /* 0x000fe2000801160c */
[----:B------:R-:W-:-:S02]  /*16c0*/  CS2R R108, SRZ ;  /* 0x00000000006c7805 */ /* 0x000fc4000001ff00 */
[----:B------:R-:W-:Y:S01]  /*16d0*/  CS2R R110, SRZ ;  /* 0x00000000006e7805 */ /* 0x000fe2000001ff00 */
[----:B------:R2:W-:Y:S01]  /*16e0*/  STL [R1+0x14], RZ ;  /* 0x000014ff01007387 */ /* 0x0005e20000100800 */
[----:B------:R-:W-:Y:S01]  /*16f0*/  ULOP3.LUT UR11, UR11, 0x3fff, URZ, 0xc0, !UPT ;  /* 0x00003fff0b0b7892 */ /* 0x000fe2000f8ec03f */
[----:B------:R-:W-:Y:S01]  /*1700*/  CS2R R112, SRZ ;  /* 0x0000000000707805 */ /* 0x000fe2000001ff00 */
[----:B------:R-:W-:Y:S01]  /*1710*/  UMOV UR12, UR5 ;  /* 0x00000005000c7c82 */ /* 0x000fe20008000000 */
        /* <DEDUP_REMOVED lines=16> */
[----:B------:R2:W-:Y:S01]  /*1820*/  STL [R1], RZ ;  /* 0x000000ff01007387 */ /* 0x0005e20000100800 */
[----:B------:R-:W-:Y:S02]  /*1830*/  CS2R R138, SRZ ;  /* 0x00000000008a7805 */ /* 0x000fe4000001ff00 */
[----:B------:R-:W-:Y:S02]  /*1840*/  CS2R R140, SRZ ;  /* 0x00000000008c7805 */ /* 0x000fe4000001ff00 */
[----:B------:R-:W-:Y:S02]  /*1850*/  CS2R R142, SRZ ;  /* 0x00000000008e7805 */ /* 0x000fe4000001ff00 */
[----:B------:R-:W-:-:S02]  /*1860*/  CS2R R144, SRZ ;  /* 0x0000000000907805 */ /* 0x000fc4000001ff00 */
[----:B------:R-:W-:Y:S02]  /*1870*/  CS2R R146, SRZ ;  /* 0x0000000000927805 */ /* 0x000fe4000001ff00 */
[----:B------:R-:W-:Y:S02]  /*1880*/  CS2R R148, SRZ ;  /* 0x0000000000947805 */ /* 0x000fe4000001ff00 */
[----:B------:R-:W-:Y:S02]  /*1890*/  CS2R R150, SRZ ;  /* 0x0000000000967805 */ /* 0x000fe4000001ff00 */
[----:B------:R-:W-:Y:S02]  /*18a0*/  CS2R R24, SRZ ;  /* 0x0000000000187805 */ /* 0x000fe4000001ff00 */
[----:B---34-:R-:W-:Y:S02]  /*18b0*/  CS2R R26, SRZ ;  /* 0x00000000001a7805 */ /* 0x018fe4000001ff00 */
[----:B------:R-:W-:-:S02]  /*18c0*/  CS2R R28, SRZ ;  /* 0x00000000001c7805 */ /* 0x000fc4000001ff00 */
[----:B------:R-:W-:Y:S02]  /*18d0*/  CS2R R30, SRZ ;  /* 0x00000000001e7805 */ /* 0x000fe4000001ff00 */
[----:B------:R-:W-:Y:S02]  /*18e0*/  CS2R R32, SRZ ;  /* 0x0000000000207805 */ /* 0x000fe4000001ff00 */
        /* <DEDUP_REMOVED lines=26> */
[----:B------:R-:W-:Y:S01]  /*1a90*/  CS2R R86, SRZ ;  /* 0x0000000000567805 */ /* 0x000fe2000001ff00 */
[----:B--2---:R-:W-:Y:S06]  /*1aa0*/  @!P0 BRA `(.L_x_13) ;  /* 0x0000001000888947 */ /* 0x004fec0003800000 */
[----:B------:R-:W-:-:S06]  /*1ab0*/  UISETP.NE.AND UP0, UPT, UR23, 0x3, UPT ;  /* 0x000000031700788c */ /* 0x000fcc000bf05270 */
[----:B------:R-:W-:-:S13]  /*1ac0*/  PLOP3.LUT P1, PT, PT, PT, UP0, 0x80, 0x0 ;  /* 0x000000000000781c */ /* 0x000fda0003f2f008 */
[----:B------:R-:W-:Y:S05]  /*1ad0*/  @!P1 BRA `(.L_x_14) ;  /* 0x0000000000049947 */ /* 0x000fea0003800000 */
[----:B------:R-:W-:Y:S01]  /*1ae0*/  BPT.TRAP 0x1 ;  /* 0x000000040000795c */ /* 0x000fe20000300000 */
.L_x_14:
[----:B------:R-:W-:Y:S01]  /*1af0*/  ULEA UR6, UR5, UR10, 0x3 ;  /* 0x0000000a05067291 */ /* 0x000fe2000f8e183f */
[----:B------:R-:W-:-:S05]  /*1b00*/  IMAD.U32 R0, RZ, RZ, UR4 ;  /* 0x00000004ff007e24 */ /* 0x000fca000f8e00ff */
[----:B------:R-:W-:-:S04]  /*1b10*/  SHF.L.U32 R0, R0, 0x1f, RZ ;  /* 0x0000001f00007819 */ /* 0x000fc800000006ff */
[----:B------:R0:W1:Y:S01]  /*1b20*/  SYNCS.PHASECHK.TRANS64.TRYWAIT P0, [UR6], R0 ;  /* 0x00000000ff0075a7 */ /* 0x0000620008000146 */
[----:B------:R-:W-:Y:S05]  /*1b30*/  @!P1 BRA `(.L_x_15) ;  /* 0x0000000000049947 */ /* 0x000fea0003800000 */
[----:B------:R-:W-:Y:S01]  /*1b40*/  BPT.TRAP 0x1 ;  /* 0x000000040000795c */ /* 0x000fe20000300000 */
.L_x_15:
[----:B-1----:R-:W-:Y:S05]  /*1b50*/  @P0 BRA `(.L_x_16) ;  /* 0x0000000000080947 */ /* 0x002fea0003800000 */
[----:B------:R-:W1:Y:S02]  /*1b60*/  SYNCS.PHASECHK.TRANS64.TRYWAIT P0, [UR6], R0 ;  /* 0x00000000ff0075a7 */ /* 0x000e640008000146 */
[----:B-1----:R-:W-:Y:S05]  /*1b70*/  @!P0 BRA `(.L_x_17) ;  /* 0x000000e400c48947 */ /* 0x002fea0003800000 */
.L_x_16:
[----:B------:R-:W-:Y:S01]  /*1b80*/  UIADD3 UR6, UR10, 0x14100, URZ ;  /* 0x000141000a067890 */ /* 0x000fe2000fffe03f */
[----:B------:R-:W-:Y:S01]  /*1b90*/  WARPGROUP.ARRIVE ;  /* 0x00000000000079c5 */ /* 0x000fe20000000000 */
[----:B------:R-:W-:Y:S01]  /*1ba0*/  ULOP3.LUT UR7, UR11, 0x10000, URZ, 0xfc, !UPT ;  /* 0x000100000b077892 */ /* 0x000fe2000f8efc3f */
[----:B------:R2:W-:Y:S01]  /*1bb0*/  STL [R1+0x74], RZ ;  /* 0x000074ff01007387 */ /* 0x0005e20000100800 */
[----:B------:R-:W-:Y:S01]  /*1bc0*/  USHF.R.U32.HI UR6, URZ, 0x4, UR6 ;  /* 0x000000043f067899 */ /* 0x000fe20008011606 */
[----:B01----:R-:W-:Y:S01]  /*1bd0*/  IMAD.MOV.U32 R0, RZ, RZ, RZ ;  /* 0x000000ffff007224 */ /* 0x003fe200078e00ff */
[----:B------:R-:W-:Y:S01]  /*1be0*/  ULEA UR7, UR5, UR7, 0xa ;  /* 0x0000000705077291 */ /* 0x000fe2000f8e503f */
[----:B------:R2:W-:Y:S01]  /*1bf0*/  STL [R1+0x70], RZ ;  /* 0x000070ff01007387 */ /* 0x0005e20000100800 */
[----:B------:R-:W-:Y:S01]  /*1c00*/  ULOP3.LUT UR6, UR6, 0x3fff, URZ, 0xc0, !UPT ;  /* 0x00003fff06067892 */ /* 0x000fe2000f8ec03f */
[----:B------:R-:W-:Y:S01]  /*1c10*/  CS2R R2, SRZ ;  /* 0x0000000000027805 */ /* 0x000fe2000001ff00 */
[----:B------:R-:W-:Y:S01]  /*1c20*/  UMOV UR17, 0x80000020 ;  /* 0x8000002000117882 */ /* 0x000fe20000000000 */
[----:B------:R-:W-:Y:S01]  /*1c30*/  UMOV UR19, 0x80000020 ;  /* 0x8000002000137882 */ /* 0x000fe20000000000 */
[----:B------:R-:W-:Y:S01]  /*1c40*/  ULOP3.LUT UR6, UR6, 0x10000, URZ, 0xfc, !UPT ;  /* 0x0001000006067892 */ /* 0x000fe2000f8efc3f */
[----:B------:R2:W-:Y:S01]  /*1c50*/  STL [R1+0x6c], RZ ;  /* 0x00006cff01007387 */ /* 0x0005e20000100800 */
[----:B------:R-:W-:Y:S01]  /*1c60*/  UMOV UR16, UR7 ;  /* 0x0000000700107c82 */ /* 0x000fe20008000000 */
[----:B------:R-:W-:Y:S01]  /*1c70*/  CS2R R4, SRZ ;  /* 0x0000000000047805 */ /* 0x000fe2000001ff00 */
[----:B------:R-:W-:Y:S01]  /*1c80*/  ULEA UR8, UR5, UR6, 0x9 ;  /* 0x0000000605087291 */ /* 0x000fe2000f8e483f */
[----:B------:R2:W-:Y:S01]  /*1c90*/  STL [R1+0x68], RZ ;  /* 0x000068ff01007387 */ /* 0x0005e20000100800 */
[----:B------:R-:W-:Y:S01]  /*1ca0*/  CS2R R6, SRZ ;  /* 0x0000000000067805 */ /* 0x000fe2000001ff00 */
[----:B------:R-:W-:Y:S01]  /*1cb0*/  UMOV UR6, 0x2 ;  /* 0x0000000200067882 */ /* 0x000fe20000000000 */
[----:B------:R-:W-:Y:S01]  /*1cc0*/  CS2R R8, SRZ ;  /* 0x0000000000087805 */ /* 0x000fe2000001ff00 */
[----:B------:R2:W-:Y:S01]  /*1cd0*/  STL [R1+0x64], RZ ;  /* 0x000064ff01007387 */ /* 0x0005e20000100800 */
[----:B------:R-:W-:Y:S01]  /*1ce0*/  CS2R R10, SRZ ;  /* 0x00000000000a7805 */ /* 0x000fe2000001ff00 */
[----:B------:R-:W-:Y:S01]  /*1cf0*/  UMOV UR18, UR8 ;  /* 0x0000000800127c82 */ /* 0x000fe20008000000 */
[----:B------:R-:W-:Y:S01]  /*1d00*/  CS2R R12, SRZ ;  /* 0x00000000000c7805 */ /* 0x000fe2000001ff00 */
[----:B------:R-:W-:Y:S01]  /*1d10*/  QGMMA.64x128x32.F32.E5M2.E5M2 R88, gdesc[UR16], RZ, !UPT ;  /* 0x01e00000105879f3 */ /* 0x000fe2000c7038ff */
[----:B------:R-:W-:Y:S01]  /*1d20*/  UIADD3 UR16, UR7, 0x200, URZ ;  /* 0x0000020007107890 */ /* 0x000fe2000fffe03f */
[----:B------:R2:W-:Y:S01]  /*1d30*/  STL [R1+0x60], RZ ;  /* 0x000060ff01007387 */ /* 0x0005e20000100800 */
[----:B------:R-:W-:Y:S01]  /*1d40*/  UMOV UR17, 0x80000020 ;  /* 0x8000002000117882 */ /* 0x000fe20000000000 */
[----:B------:R-:W-:-:S02]  /*1d50*/  CS2R R14, SRZ ;  /* 0x00000000000e7805 */ /* 0x000fc4000001ff00 */
[----:B------:R-:W-:Y:S01]  /*1d60*/  CS2R R16, SRZ ;  /* 0x0000000000107805 */ /* 0x000fe2000001ff00 */
[----:B------:R2:W-:Y:S01]  /*1d70*/  STL [R1+0x5c], RZ ;  /* 0x00005cff01007387 */ /* 0x0005e20000100800 */
[----:B------:R-:W-:Y:S02]  /*1d80*/  CS2R R18, SRZ ;  /* 0x0000000000127805 */ /* 0x000fe4000001ff00 */
[----:B------:R-:W-:Y:S02]  /*1d90*/  CS2R R20, SRZ ;  /* 0x0000000000147805 */ /* 0x000fe4000001ff00 */
[----:B------:R-:W-:Y:S01]  /*1da0*/  CS2R R22, SRZ ;  /* 0x0000000000167805 */ /* 0x000fe2000001ff00 */
[----:B------:R2:W-:Y:S01]  /*1db0*/  STL [R1+0x58], RZ ;  /* 0x000058ff01007387 */ /* 0x0005e20000100800 */
[----:B------:R-:W-:Y:S01]  /*1dc0*/  CS2R R152, SRZ ;  /* 0x0000000000987805 */ /* 0x000fe2000001ff00 */
[----:B------:R-:W-:Y:S01]  /*1dd0*/  QGMMA.64x128x32.F32.E5M2.E5M2 R24, gdesc[UR16], RZ, !UPT ;  /* 0x01e00000101879f3 */ /* 0x000fe2000c7038ff */
[----:B------:R-:W-:Y:S01]  /*1de0*/  UIADD3 UR16, UR7, 0x2, URZ ;  /* 0x0000000207107890 */ /* 0x000fe2000fffe03f */
[----:B------:R2:W-:Y:S01]  /*1df0*/  STL [R1+0x54], RZ ;  /* 0x000054ff01007387 */ /* 0x0005e20000100800 */
[----:B------:R-:W-:Y:S01]  /*1e00*/  UIADD3 UR18, UR8, 0x2, URZ ;  /* 0x0000000208127890 */ /* 0x000fe2000fffe03f */
[----:B------:R-:W-:Y:S01]  /*1e10*/  CS2R R154, SRZ ;  /* 0x00000000009a7805 */ /* 0x000fe2000001ff00 */
[----:B------:R-:W-:Y:S01]  /*1e20*/  UMOV UR17, 0x80000020 ;  /* 0x8000002000117882 */ /* 0x000fe20000000000 */
        /* <DEDUP_REMOVED lines=9> */
[----:B------:R-:W-:Y:S02]  /*1ec0*/  CS2R R166, SRZ ;  /* 0x0000000000a67805 */ /* 0x000fe4000001ff00 */
        /* <DEDUP_REMOVED lines=39> */
[----:B------:R-:W-:-:S03]  /*2140*/  IMAD.MOV.U32 R226, RZ, RZ, RZ ;  /* 0x000000ffffe27224 */ /* 0x000fc600078e00ff */
[----:B------:R2:W-:Y:S04]  /*2150*/  STL [R1+0x1c], RZ ;  /* 0x00001cff01007387 */ /* 0x0005e80000100800 */
[----:B------:R2:W-:Y:S04]  /*2160*/  STL [R1+0x18], RZ ;  /* 0x000018ff01007387 */ /* 0x0005e80000100800 */
[----:B------:R2:W-:Y:S04]  /*2170*/  STL [R1+0x14], RZ ;  /* 0x000014ff01007387 */ /* 0x0005e80000100800 */
[----:B------:R2:W-:Y:S04]  /*2180*/  STL [R1+0x10], RZ ;  /* 0x000010ff01007387 */ /* 0x0005e80000100800 */
[----:B------:R2:W-:Y:S04]  /*2190*/  STL [R1+0xc], RZ ;  /* 0x00000cff01007387 */ /* 0x0005e80000100800 */
[----:B------:R2:W-:Y:S04]  /*21a0*/  STL [R1+0x8], RZ ;  /* 0x000008ff01007387 */ /* 0x0005e80000100800 */
[----:B------:R2:W-:Y:S04]  /*21b0*/  STL [R1+0x4], RZ ;  /* 0x000004ff01007387 */ /* 0x0005e80000100800 */
[----:B------:R2:W-:Y:S01]  /*21c0*/  STL [R1], RZ ;  /* 0x000000ff01007387 */ /* 0x0005e20000100800 */
[----:B------:R-:W-:Y:S01]  /*21d0*/  QGMMA.64x128x32.F32.E5M2.E5M2 R88, gdesc[UR16], R88 ;  /* 0x01e00000105879f3 */ /* 0x000fe20008703858 */
[----:B------:R-:W-:Y:S01]  /*21e0*/  UIADD3 UR16, UR7, 0x202, URZ ;  /* 0x0000020207107890 */ /* 0x000fe2000fffe03f */
[----:B------:R-:W-:-:S02]  /*21f0*/  UMOV UR17, 0x80000020 ;  /* 0x8000002000117882 */ /* 0x000fc40000000000 */
[----:B------:R-:W-:Y:S02]  /*2200*/  ULDC UR7, c[0x0][0x50c] ;  /* 0x0001430000077ab9 */ /* 0x000fe40000000800 */
[----:B------:R-:W-:-:S04]  /*2210*/  UISETP.NE.AND UP0, UPT, UR7, 0x2, UPT ;  /* 0x000000020700788c */ /* 0x000fc8000bf05270 */
[----:B------:R-:W-:Y:S02]  /*2220*/  USEL UR7, URZ, 0x1, UP0 ;  /* 0x000000013f077887 */ /* 0x000fe40008000000 */
[----:B------:R-:W-:Y:S04]  /*2230*/  QGMMA.64x128x32.F32.E5M2.E5M2 R24, gdesc[UR16], R24, gsb0 ;  /* 0x01e00000101879f3 */ /* 0x000fe80008003818 */
[----:B------:R-:W-:-:S13]  /*2240*/  ISETP.NE.AND P0, PT, RZ, UR7, PT ;  /* 0x00000007ff007c0c */ /* 0x000fda000bf05270 */
[----:B--2---:R-:W-:Y:S05]  /*2250*/  @!P0 BRA `(.L_x_18) ;  /* 0x0000000800808947 */ /* 0x004fea0003800000 */
[----:B------:R-:W-:Y:S02]  /*2260*/  WARPGROUP.DEPBAR.LE gsb0, 0x0 ;  /* 0x00008000000079c5 */ /* 0x000fe40000010000 */
[----:B------:R-:W-:-:S01]  /*2270*/  FADD R227, RZ, R58 ;  /* 0x0000003affe37221 */ /* 0x000fc20000000000 */
[----:B------:R-:W-:Y:S01]  /*2280*/  FADD R226, RZ, R88 ;  /* 0x00000058ffe27221 */ /* 0x000fe20000000000 */
[----:B------:R-:W-:-:S01]  /*2290*/  FADD R225, RZ, R89 ;  /* 0x00000059ffe17221 */ /* 0x000fc20000000000 */
[----:B------:R-:W-:Y:S01]  /*22a0*/  FADD R224, RZ, R90 ;  /* 0x0000005affe07221 */ /* 0x000fe20000000000 */
[----:B------:R-:W-:-:S01]  /*22b0*/  FADD R223, RZ, R91 ;  /* 0x0000005bffdf7221 */ /* 0x000fc20000000000 */
[----:B------:R0:W-:Y:S01]  /*22c0*/  STL [R1], R227 ;  /* 0x000000e301007387 */ /* 0x0001e20000100800 */
[----:B------:R-:W-:-:S01]  /*22d0*/  FADD R222, RZ, R92 ;  /* 0x0000005cffde7221 */ /* 0x000fc20000000000 */
[----:B------:R-:W-:Y:S01]  /*22e0*/  FADD R221, RZ, R93 ;  /* 0x0000005dffdd7221 */ /* 0x000fe20000000000 */
[----:B------:R-:W-:-:S01]  /*22f0*/  FADD R220, RZ, R94 ;  /* 0x0000005effdc7221 */ /* 0x000fc20000000000 */
[----:B------:R-:W-:Y:S01]  /*2300*/  FADD R219, RZ, R95 ;  /* 0x0000005fffdb7221 */ /* 0x000fe20000000000 */
[----:B------:R-:W-:-:S01]  /*2310*/  FADD R218, RZ, R96 ;  /* 0x00000060ffda7221 */ /* 0x000fc20000000000 */
[----:B------:R-:W-:Y:S01]  /*2320*/  FADD R217, RZ, R97 ;  /* 0x00000061ffd97221 */ /* 0x000fe20000000000 */
[----:B------:R-:W-:-:S01]  /*2330*/  FADD R216, RZ, R98 ;  /* 0x00000062ffd87221 */ /* 0x000fc20000000000 */
[----:B------:R-:W-:Y:S01]  /*2340*/  FADD R215, RZ, R99 ;  /* 0x00000063ffd77221 */ /* 0x000fe20000000000 */
[----:B------:R-:W-:-:S01]  /*2350*/  FADD R214, RZ, R100 ;  /* 0x00000064ffd67221 */ /* 0x000fc20000000000 */
[----:B0-----:R-:W-:Y:S01]  /*2360*/  FADD R227, RZ, R59 ;  /* 0x0000003bffe37221 */ /* 0x001fe20000000000 */
[----:B------:R-:W-:-:S01]  /*2370*/  FADD R213, RZ, R101 ;  /* 0x00000065ffd57221 */ /* 0x000fc20000000000 */
[----:B------:R-:W-:Y:S01]  /*2380*/  FADD R212, RZ, R102 ;  /* 0x00000066ffd47221 */ /* 0x000fe20000000000 */
[----:B------:R-:W-:-:S01]  /*2390*/  FADD R211, RZ, R103 ;  /* 0x00000067ffd37221 */ /* 0x000fc20000000000 */
[----:B------:R-:W-:Y:S01]  /*23a0*/  FADD R210, RZ, R104 ;  /* 0x00000068ffd27221 */ /* 0x000fe20000000000 */
[----:B------:R0:W-:Y:S01]  /*23b0*/  STL [R1+0x4], R227 ;  /* 0x000004e301007387 */ /* 0x0001e20000100800 */
        /* <DEDUP_REMOVED lines=93> */
[----:B------:R-:W-:Y:S01]  /*2990*/  UMOV UR6, URZ ;  /* 0x0000003f00067c82 */ /* 0x000fe20008000000 */
[----:B0-----:R-:W-:-:S05]  /*29a0*/  FADD R227, RZ, R66 ;  /* 0x00000042ffe37221 */ /* 0x001fca0000000000 */
[----:B------:R0:W-:Y:S02]  /*29b0*/  STL [R1+0x20], R227 ;  /* 0x000020e301007387 */ /* 0x0001e40000100800 */
        /* <DEDUP_REMOVED lines=42> */
.L_x_18:
[----:B------:R-:W-:-:S04]  /*2c60*/  UIADD3 UR12, UR5, 0x1, URZ ;  /* 0x00000001050c7890 */ /* 0x000fc8000fffe03f */
[----:B------:R-:W-:-:S04]  /*2c70*/  UISETP.NE.AND UP0, UPT, UR12, 0x5, UPT ;  /* 0x000000050c00788c */ /* 0x000fc8000bf05270 */
[----:B------:R-:W-:Y:S02]  /*2c80*/  USEL UR8, URZ, 0x1, UP0 ;  /* 0x000000013f087887 */ /* 0x000fe40008000000 */
[----:B------:R-:W-:Y:S02]  /*2c90*/  USEL UR12, UR12, URZ, UP0 ;  /* 0x0000003f0c0c7287 */ /* 0x000fe40008000000 */
[----:B------:R-:W-:-:S06]  /*2ca0*/  ULOP3.LUT UR8, UR4, UR8, URZ, 0x3c, !UPT ;  /* 0x0000000804087292 */ /* 0x000fcc000f8e3c3f */
[----:B0-----:R-:W-:Y:S01]  /*2cb0*/  IMAD.U32 R227, RZ, RZ, UR8 ;  /* 0x00000008ffe37e24 */ /* 0x001fe2000f8e00ff */
[----:B------:R-:W-:-:S06]  /*2cc0*/  UMOV UR8, 0x1 ;  /* 0x0000000100087882 */ /* 0x000fcc0000000000 */
.L_x_13:
[----:B------:R-:W-:-:S04]  /*2cd0*/  UISETP.LT.AND UP0, UPT, UR9, 0x1, UPT ;  /* 0x000000010900788c */ /* 0x000fc8000bf01270 */
[----:B------:R-:W-:-:S04]  /*2ce0*/  USEL UR16, UR9, 0x1, UP0 ;  /* 0x0000000109107887 */ /* 0x000fc80008000000 */
[----:B------:R-:W-:-:S04]  /*2cf0*/  UIADD3 UR16, UR9, -UR16, URZ ;  /* 0x8000001009107290 */ /* 0x000fc8000fffe03f */
[----:B------:R-:W-:-:S06]  /*2d00*/  UISETP.GE.AND UP0, UPT, UR16, 0x1, UPT ;  /* 0x000000011000788c */ /* 0x000fcc000bf06270 */
[----:B------:R-:W-:-:S13]  /*2d10*/  PLOP3.LUT P0, PT, PT, PT, UP0, 0x80, 0x0 ;  /* 0x000000000000781c */ /* 0x000fda0003f0f008 */
[----:B------:R-:W-:Y:S05]  /*2d20*/  @!P0 BRA `(.L_x_19) ;  /* 0x0000001000a48947 */ /* 0x000fea0003800000 */
[----:B------:R-:W-:Y:S01]  /*2d30*/  IMAD.U32 R228, RZ, RZ, UR16 ;  /* 0x00000010ffe47e24 */ /* 0x000fe2000f8e00ff */
[----:B------:R-:W-:Y:S01]  /*2d40*/  UMOV UR24, UR5 ;  /* 0x0000000500187c82 */ /* 0x000fe20008000000 */
[----:B------:R-:W-:-:S05]  /*2d50*/  ULDC UR25, c[0x0][0x50c] ;  /* 0x0001430000197ab9 */ /* 0x000fca0000000800 */
.L_x_27:
[----:B------:R-:W-:-:S06]  /*2d60*/  UISETP.NE.AND UP0, UPT, UR23, 0x3, UPT ;  /* 0x000000031700788c */ /* 0x000fcc000bf05270 */
[----:B------:R-:W-:-:S13]  /*2d70*/  PLOP3.LUT P1, PT, PT, PT, UP0, 0x80, 0x0 ;  /* 0x000000000000781c */ /* 0x000fda0003f2f008 */
[----:B01----:R-:W-:Y:S05]  /*2d80*/  @!P1 BRA `(.L_x_20) ;  /* 0x0000000000049947 */ /* 0x003fea0003800000 */
[----:B------:R-:W-:Y:S01]  /*2d90*/  BPT.TRAP 0x1 ;  /* 0x000000040000795c */ /* 0x000fe20000300000 */
.L_x_20:
[----:B------:R-:W0:Y:S01]  /*2da0*/  S2UR UR16, SR_CgaCtaId ;  /* 0x00000000001079c3 */ /* 0x000e220000008800 */
[----:B------:R-:W-:Y:S01]  /*2db0*/  UMOV UR10, 0x400 ;  /* 0x00000400000a7882 */ /* 0x000fe20000000000 */
[----:B------:R-:W-:Y:S01]  /*2dc0*/  SHF.L.U32 R229, R227, 0x1f, RZ ;  /* 0x0000001fe3e57819 */ /* 0x000fe200000006ff */
[----:B0-----:R-:W-:-:S04]  /*2dd0*/  ULEA UR10, UR16, UR10, 0x18 ;  /* 0x0000000a100a7291 */ /* 0x001fc8000f8ec03f */
[----:B------:R-:W-:-:S09]  /*2de0*/  ULEA UR16, UR12, UR10, 0x3 ;  /* 0x0000000a0c107291 */ /* 0x000fd2000f8e183f */
[----:B------:R0:W1:Y:S01]  /*2df0*/  SYNCS.PHASECHK.TRANS64.TRYWAIT P0, [UR16], R229 ;  /* 0x000000e5ff0075a7 */ /* 0x0000620008000150 */
[----:B------:R-:W-:Y:S05]  /*2e00*/  @!P1 BRA `(.L_x_21) ;  /* 0x0000000000049947 */ /* 0x000fea0003800000 */
[----:B------:R-:W-:Y:S01]  /*2e10*/  BPT.TRAP 0x1 ;  /* 0x000000040000795c */ /* 0x000fe20000300000 */
.L_x_21:
[----:B-1----:R-:W-:Y:S05]  /*2e20*/  @P0 BRA `(.L_x_22) ;  /* 0x0000000000080947 */ /* 0x002fea0003800000 */
[----:B------:R-:W1:Y:S02]  /*2e30*/  SYNCS.PHASECHK.TRANS64.TRYWAIT P0, [UR16], R229 ;  /* 0x000000e5ff0075a7 */ /* 0x000e640008000150 */
[----:B-1----:R-:W-:Y:S05]  /*2e40*/  @!P0 BRA `(.L_x_23) ;  /* 0x000000d400288947 */ /* 0x002fea0003800000 */
.L_x_22:
[----:B------:R-:W-:Y:S01]  /*2e50*/  UIADD3 UR16, UR10, 0x14100, URZ ;  /* 0x000141000a107890 */ /* 0x000fe2000fffe03f */
[----:B------:R-:W-:Y:S01]  /*2e60*/  WARPGROUP.ARRIVE ;  /* 0x00000000000079c5 */ /* 0x000fe20000000000 */
[----:B------:R-:W-:Y:S02]  /*2e70*/  UISETP.NE.AND UP0, UPT, UR7, URZ, UPT ;  /* 0x0000003f0700728c */ /* 0x000fe4000bf05270 */
[----:B------:R-:W-:Y:S02]  /*2e80*/  USHF.R.U32.HI UR16, URZ, 0x4, UR16 ;  /* 0x000000043f107899 */ /* 0x000fe40008011610 */
[----:B------:R-:W-:Y:S02]  /*2e90*/  USEL UR8, UR8, URZ, !UP0 ;  /* 0x0000003f08087287 */ /* 0x000fe4000c000000 */
[----:B------:R-:W-:Y:S02]  /*2ea0*/  ULOP3.LUT UR16, UR16, 0x3fff, URZ, 0xc0, !UPT ;  /* 0x00003fff10107892 */ /* 0x000fe4000f8ec03f */
[----:B------:R-:W-:-:S02]  /*2eb0*/  UISETP.NE.U32.AND UP0, UPT, UR8, URZ, UPT ;  /* 0x0000003f0800728c */ /* 0x000fc4000bf05070 */
[----:B------:R-:W-:Y:S02]  /*2ec0*/  ULOP3.LUT UR7, UR11, 0x10000, URZ, 0xfc, !UPT ;  /* 0x000100000b077892 */ /* 0x000fe4000f8efc3f */
[----:B------:R-:W-:Y:S02]  /*2ed0*/  ULOP3.LUT UR8, UR16, 0x10000, URZ, 0xfc, !UPT ;  /* 0x0001000010087892 */ /* 0x000fe4000f8efc3f */
[----:B------:R-:W-:Y:S02]  /*2ee0*/  ULEA UR7, UR12, UR7, 0xa ;  /* 0x000000070c077291 */ /* 0x000fe4000f8e503f */
[----:B------:R-:W-:Y:S01]  /*2ef0*/  ULEA UR8, UR12, UR8, 0x9 ;  /* 0x000000080c087291 */ /* 0x000fe2000f8e483f */
[----:B------:R-:W-:Y:S01]  /*2f00*/  UMOV UR17, 0x80000020 ;  /* 0x8000002000117882 */ /* 0x000fe20000000000 */
[----:B------:R-:W-:Y:S01]  /*2f10*/  UMOV UR19, 0x80000020 ;  /* 0x8000002000137882 */ /* 0x000fe20000000000 */
[----:B------:R-:W-:Y:S02]  /*2f20*/  UIADD3 UR6, UR6, 0x2, URZ ;  /* 0x0000000206067890 */ /* 0x000fe4000fffe03f */
[----:B------:R-:W-:-:S02]  /*2f30*/  UMOV UR16, UR7 ;  /* 0x0000000700107c82 */ /* 0x000fc40008000000 */
[----:B------:R-:W-:Y:S02]  /*2f40*/  UMOV UR18, UR8 ;  /* 0x0000000800127c82 */ /* 0x000fe40008000000 */
[----:B------:R-:W-:Y:S01]  /*2f50*/  QGMMA.64x128x32.F32.E5M2.E5M2 R88, gdesc[UR16], R88, UP0 ;  /* 0x01e00000105879f3 */ /* 0x000fe2000bf03858 */
[----:B------:R-:W-:Y:S01]  /*2f60*/  UIADD3 UR16, UR7, 0x200, URZ ;  /* 0x0000020007107890 */ /* 0x000fe2000fffe03f */
[----:B------:R-:W-:-:S10]  /*2f70*/  UMOV UR17, 0x80000020 ;  /* 0x8000002000117882 */ /* 0x000fd40000000000 */
[----:B------:R-:W-:Y:S01]  /*2f80*/  QGMMA.64x128x32.F32.E5M2.E5M2 R24, gdesc[UR16], R24, UP0 ;  /* 0x01e00000101879f3 */ /* 0x000fe2000bf03818 */
[----:B------:R-:W-:Y:S02]  /*2f90*/  UIADD3 UR16, UR7, 0x2, URZ ;  /* 0x0000000207107890 */ /* 0x000fe4000fffe03f */
[----:B------:R-:W-:Y:S01]  /*2fa0*/  UIADD3 UR18, UR8, 0x2, URZ ;  /* 0x0000000208127890 */ /* 0x000fe2000fffe03f */
[----:B------:R-:W-:Y:S01]  /*2fb0*/  UMOV UR17, 0x80000020 ;  /* 0x8000002000117882 */ /* 0x000fe20000000000 */
[----:B------:R-:W-:Y:S01]  /*2fc0*/  UMOV UR19, 0x80000020 ;  /* 0x8000002000137882 */ /* 0x000fe20000000000 */
[----:B------:R-:W-:-:S06]  /*2fd0*/  UISETP.NE.AND UP0, UPT, UR6, UR25, UPT ;  /* 0x000000190600728c */ /* 0x000fcc000bf05270 */
[----:B------:R-:W-:Y:S01]  /*2fe0*/  QGMMA.64x128x32.F32.E5M2.E5M2 R88, gdesc[UR16], R88 ;  /* 0x01e00000105879f3 */ /* 0x000fe20008703858 */
[----:B------:R-:W-:Y:S01]  /*2ff0*/  UIADD3 UR16, UR7, 0x202, URZ ;  /* 0x0000020207107890 */ /* 0x000fe2000fffe03f */
[----:B------:R-:W-:Y:S01]  /*3000*/  UMOV UR17, 0x80000020 ;  /* 0x8000002000117882 */ /* 0x000fe20000000000 */
[----:B------:R-:W-:-:S06]  /*3010*/  USEL UR7, URZ, 0x1, UP0 ;  /* 0x000000013f077887 */ /* 0x000fcc0008000000 */
[----:B------:R-:W-:-:S03]  /*3020*/  ISETP.NE.AND P0, PT, RZ, UR7, PT ;  /* 0x00000007ff007c0c */ /* 0x000fc6000bf05270 */
[----:B------:R-:W-:Y:S03]  /*3030*/  QGMMA.64x128x32.F32.E5M2.E5M2 R24, gdesc[UR16], R24, gsb0 ;  /* 0x01e00000101879f3 */ /* 0x000fe60008003818 */
[----:B------:R-:W-:-:S07]  /*3040*/  WARPGROUP.DEPBAR.LE gsb0, 0x1 ;  /* 0x00008000000079c5 */ /* 0x000fce0000010100 */
[----:B------:R-:W-:Y:S05]  /*3050*/  @!P0 BRA `(.L_x_24) ;  /* 0x0000000c00808947 */ /* 0x000fea0003800000 */
[----:B------:R-:W-:Y:S02]  /*3060*/  WARPGROUP.DEPBAR.LE gsb0, 0x0 ;  /* 0x00008000000079c5 */ /* 0x000fe40000010000 */
[----:B------:R-:W-:-:S01]  /*3070*/  FADD R226, R88, R226 ;  /* 0x000000e258e27221 */ /* 0x000fc20000000000 */
[----:B------:R-:W-:Y:S01]  /*3080*/  FADD R225, R89, R225 ;  /* 0x000000e159e17221 */ /* 0x000fe20000000000 */
[----:B------:R1:W-:Y:S01]  /*3090*/  STL [R1+0x88], R227 ;  /* 0x000088e301007387 */ /* 0x0003e20000100800 */
[----:B------:R-:W-:-:S01]  /*30a0*/  FADD R224, R90, R224 ;  /* 0x000000e05ae07221 */ /* 0x000fc20000000000 */
[----:B------:R-:W-:Y:S01]  /*30b0*/  FADD R223, R91, R223 ;  /* 0x000000df5bdf7221 */ /* 0x000fe20000000000 */
[----:B------:R-:W-:-:S01]  /*30c0*/  FADD R222, R92, R222 ;  /* 0x000000de5cde7221 */ /* 0x000fc20000000000 */
[----:B------:R-:W-:Y:S01]  /*30d0*/  FADD R221, R93, R221 ;  /* 0x000000dd5ddd7221 */ /* 0x000fe20000000000 */
[----:B-1----:R-:W2:Y:S04]  /*30e0*/  LDL.LU R227, [R1+0x30] ;  /* 0x0000300001e37983 */ /* 0x002ea80000300800 */
[----:B------:R1:W-:Y:S01]  /*30f0*/  STL [R1+0x8c], R226 ;  /* 0x00008ce201007387 */ /* 0x0003e20000100800 */
[----:B------:R-:W-:-:S01]  /*3100*/  FADD R220, R94, R220 ;  /* 0x000000dc5edc7221 */ /* 0x000fc20000000000 */
[----:B------:R-:W-:-:S02]  /*3110*/  FADD R219, R95, R219 ;  /* 0x000000db5fdb7221 */ /* 0x000fc40000000000 */
[----:B-1----:R-:W3:Y:S04]  /*3120*/  LDL.LU R226, [R1+0x2c] ;  /* 0x00002c0001e27983 */ /* 0x002ee80000300800 */
[----:B------:R1:W-:Y:S01]  /*3130*/  STL [R1+0x90], R225 ;  /* 0x000090e101007387 */ /* 0x0003e20000100800 */
[----:B------:R-:W-:-:S03]  /*3140*/  FADD R218, R96, R218 ;  /* 0x000000da60da7221 */ /* 0x000fc60000000000 */
[----:B-1----:R-:W4:Y:S04]  /*3150*/  LDL.LU R225, [R1+0x28] ;  /* 0x0000280001e17983 */ /* 0x002f280000300800 */
        /* <DEDUP_REMOVED lines=9> */
[----:B------:R1:W-:Y:S04]  /*31f0*/  STL [R1+0xa0], R221 ;  /* 0x0000a0dd01007387 */ /* 0x0003e80000100800 */
        /* <DEDUP_REMOVED lines=12> */
[----:B-1----:R-:W4:Y:S01]  /*32c0*/  LDL.LU R215, [R1] ;  /* 0x0000000001d77983 */ /* 0x002f220000300800 */
[----:B------:R-:W-:-:S01]  /*32d0*/  FADD R214, R100, R214 ;  /* 0x000000d664d67221 */ /* 0x000fc20000000000 */
[----:B------:R-:W-:Y:S01]  /*32e0*/  FADD R213, R101, R213 ;  /* 0x000000d565d57221 */ /* 0x000fe20000000000 */
[----:B------:R-:W-:-:S01]  /*32f0*/  FADD R212, R102, R212 ;  /* 0x000000d466d47221 */ /* 0x000fc20000000000 */
[----:B------:R-:W-:Y:S01]  /*3300*/  FADD R211, R103, R211 ;  /* 0x000000d367d37221 */ /* 0x000fe20000000000 */
[----:B------:R-:W-:-:S01]  /*3310*/  FADD R210, R104, R210 ;  /* 0x000000d268d27221 */ /* 0x000fc20000000000 */
[----:B------:R-:W-:Y:S01]  /*3320*/  STL [R1+0xbc], R214 ;  /* 0x0000bcd601007387 */ /* 0x000fe20000100800 */
        /* <DEDUP_REMOVED lines=11> */
[----:B------:R1:W-:Y:S01]  /*33e0*/  STL [R1+0xc8], R211 ;  /* 0x0000c8d301007387 */ /* 0x0003e20000100800 */
[----:B------:R-:W-:-:S01]  /*33f0*/  FADD R200, R114, R200 ;  /* 0x000000c872c87221 */ /* 0x000fc20000000000 */
[----:B------:R-:W-:Y:S01]  /*3400*/  FADD R199, R115, R199 ;  /* 0x000000c773c77221 */ /* 0x000fe20000000000 */
        /* <DEDUP_REMOVED lines=69> */
[----:B-----5:R-:W-:Y:S01]  /*3860*/  FADD R0, R57, R0 ;  /* 0x0000000039007221 */ /* 0x020fe20000000000 */
[----:B--2---:R-:W-:-:S01]  /*3870*/  FADD R227, R70, R227 ;  /* 0x000000e346e37221 */ /* 0x004fc20000000000 */
[----:B---3--:R-:W-:Y:S01]  /*3880*/  FADD R226, R69, R226 ;  /* 0x000000e245e27221 */ /* 0x008fe20000000000 */
[----:B----4-:R-:W-:-:S01]  /*3890*/  FADD R225, R68, R225 ;  /* 0x000000e144e17221 */ /* 0x010fc20000000000 */
        /* <DEDUP_REMOVED lines=9> */
[----:B------:R-:W-:-:S05]  /*3930*/  FADD R215, R58, R215 ;  /* 0x000000d73ad77221 */ /* 0x000fca0000000000 */
[----:B------:R2:W-:Y:S04]  /*3940*/  STL [R1], R215 ;  /* 0x000000d701007387 */ /* 0x0005e80000100800 */
[----:B------:R3:W-:Y:S04]  /*3950*/  STL [R1+0x4], R216 ;  /* 0x000004d801007387 */ /* 0x0007e80000100800 */
        /* <DEDUP_REMOVED lines=8> */
[----:B-1----:R-:W4:Y:S04]  /*39e0*/  LDL.LU R211, [R1+0x34] ;  /* 0x0000340001d37983 */ /* 0x002f280000300800 */
[----:B------:R1:W-:Y:S04]  /*39f0*/  STL [R1+0x28], R225 ;  /* 0x000028e101007387 */ /* 0x0003e80000100800 */
[----:B------:R-:W4:Y:S04]  /*3a00*/  LDL.LU R212, [R1+0x38] ;  /* 0x0000380001d47983 */ /* 0x000f280000300800 */
[----:B------:R1:W-:Y:S04]  /*3a10*/  STL [R1+0x2c], R226 ;  /* 0x00002ce201007387 */ /* 0x0003e80000100800 */
[----:B------:R-:W4:Y:S04]  /*3a20*/  LDL.LU R213, [R1+0x3c] ;  /* 0x00003c0001d57983 */ /* 0x000f280000300800 */
[----:B------:R1:W-:Y:S04]  /*3a30*/  STL [R1+0x30], R227 ;  /* 0x000030e301007387 */ /* 0x0003e80000100800 */
[----:B------:R-:W4:Y:S04]  /*3a40*/  LDL.LU R214, [R1+0x40] ;  /* 0x0000400001d67983 */ /* 0x000f280000300800 */
[----:B--2---:R-:W2:Y:S04]  /*3a50*/  LDL.LU R215, [R1+0x44] ;  /* 0x0000440001d77983 */ /* 0x004ea80000300800 */
[----:B---3--:R-:W3:Y:S04]  /*3a60*/  LDL.LU R216, [R1+0x48] ;  /* 0x0000480001d87983 */ /* 0x008ee80000300800 */
[----:B----4-:R-:W4:Y:S04]  /*3a70*/  LDL.LU R217, [R1+0x4c] ;  /* 0x00004c0001d97983 */ /* 0x010f280000300800 */
[----:B0-----:R-:W4:Y:S04]  /*3a80*/  LDL.LU R218, [R1+0x50] ;  /* 0x0000500001da7983 */ /* 0x001f280000300800 */
[----:B------:R-:W4:Y:S04]  /*3a90*/  LDL.LU R219, [R1+0x54] ;  /* 0x0000540001db7983 */ /* 0x000f280000300800 */
[----:B------:R-:W4:Y:S04]  /*3aa0*/  LDL.LU R220, [R1+0x58] ;  /* 0x0000580001dc7983 */ /* 0x000f280000300800 */
[----:B------:R-:W4:Y:S04]  /*3ab0*/  LDL.LU R221, [R1+0x5c] ;  /* 0x00005c0001dd7983 */ /* 0x000f280000300800 */
[----:B------:R-:W4:Y:S04]  /*3ac0*/  LDL.LU R222, [R1+0x60] ;  /* 0x0000600001de7983 */ /* 0x000f280000300800 */
[----:B------:R-:W4:Y:S04]  /*3ad0*/  LDL.LU R223, [R1+0x64] ;  /* 0x0000640001df7983 */ /* 0x000f280000300800 */
[----:B------:R-:W4:Y:S04]  /*3ae0*/  LDL.LU R224, [R1+0x68] ;  /* 0x0000680001e07983 */ /* 0x000f280000300800 */
[----:B-1----:R-:W4:Y:S04]  /*3af0*/  LDL.LU R225, [R1+0x6c] ;  /* 0x00006c0001e17983 */ /* 0x002f280000300800 */
[----:B------:R-:W4:Y:S04]  /*3b00*/  LDL.LU R226, [R1+0x70] ;  /* 0x0000700001e27983 */ /* 0x000f280000300800 */
[----:B------:R-:W4:Y:S01]  /*3b10*/  LDL.LU R227, [R1+0x74] ;  /* 0x0000740001e37983 */ /* 0x000f220000300800 */
[----:B------:R-:W-:-:S05]  /*3b20*/  FADD R211, R71, R211 ;  /* 0x000000d347d37221 */ /* 0x000fca0000000000 */
[----:B------:R0:W-:Y:S01]  /*3b30*/  STL [R1+0x34], R211 ;  /* 0x000034d301007387 */ /* 0x0001e20000100800 */
[----:B------:R-:W-:-:S03]  /*3b40*/  FADD R212, R72, R212 ;  /* 0x000000d448d47221 */ /* 0x000fc60000000000 */
[----:B0-----:R1:W5:Y:S01]  /*3b50*/  LDL.LU R211, [R1+0xc8] ;  /* 0x0000c80001d37983 */ /* 0x0013620000300800 */
[----:B------:R-:W-:-:S03]  /*3b60*/  FADD R213, R73, R213 ;  /* 0x000000d549d57221 */ /* 0x000fc60000000000 */
[----:B------:R0:W-:Y:S01]  /*3b70*/  STL [R1+0x38], R212 ;  /* 0x000038d401007387 */ /* 0x0001e20000100800 */
[----:B------:R-:W-:-:S01]  /*3b80*/  FADD R214, R74, R214 ;  /* 0x000000d64ad67221 */ /* 0x000fc20000000000 */
[----:B--2---:R-:W-:Y:S02]  /*3b90*/  FADD R215, R75, R215 ;  /* 0x000000d74bd77221 */ /* 0x004fe40000000000 */
[----:B0-----:R1:W5:Y:S01]  /*3ba0*/  LDL.LU R212, [R1+0xc4] ;  /* 0x0000c40001d47983 */ /* 0x0013620000300800 */
[----:B---3--:R-:W-:-:S03]  /*3bb0*/  FADD R216, R76, R216 ;  /* 0x000000d84cd87221 */ /* 0x008fc60000000000 */
[----:B------:R0:W-:Y:S01]  /*3bc0*/  STL [R1+0x3c], R213 ;  /* 0x00003cd501007387 */ /* 0x0001e20000100800 */
[----:B----4-:R-:W-:-:S03]  /*3bd0*/  FADD R217, R77, R217 ;  /* 0x000000d94dd97221 */ /* 0x010fc60000000000 */
[----:B0-----:R1:W5:Y:S01]  /*3be0*/  LDL.LU R213, [R1+0xc0] ;  /* 0x0000c00001d57983 */ /* 0x0013620000300800 */
[----:B------:R-:W-:-:S03]  /*3bf0*/  FADD R218, R78, R218 ;  /* 0x000000da4eda7221 */ /* 0x000fc60000000000 */
[----:B------:R0:W-:Y:S01]  /*3c00*/  STL [R1+0x40], R214 ;  /* 0x000040d601007387 */ /* 0x0001e20000100800 */
[----:B------:R-:W-:-:S01]  /*3c10*/  FADD R219, R79, R219 ;  /* 0x000000db4fdb7221 */ /* 0x000fc20000000000 */
[----:B------:R-:W-:Y:S02]  /*3c20*/  FADD R220, R80, R220 ;  /* 0x000000dc50dc7221 */ /* 0x000fe40000000000 */
[----:B0-----:R1:W5:Y:S04]  /*3c30*/  LDL.LU R214, [R1+0xbc] ;  /* 0x0000bc0001d67983 */ /* 0x0013680000300800 */
[----:B------:R0:W-:Y:S01]  /*3c40*/  STL [R1+0x44], R215 ;  /* 0x000044d701007387 */ /* 0x0001e20000100800 */
[----:B------:R-:W-:-:S01]  /*3c50*/  FADD R221, R81, R221 ;  /* 0x000000dd51dd7221 */ /* 0x000fc20000000000 */
[----:B------:R-:W-:-:S02]  /*3c60*/  FADD R222, R82, R222 ;  /* 0x000000de52de7221 */ /* 0x000fc40000000000 */
[----:B0-----:R1:W5:Y:S04]  /*3c70*/  LDL.LU R215, [R1+0xb8] ;  /* 0x0000b80001d77983 */ /* 0x0013680000300800 */
[----:B------:R0:W-:Y:S01]  /*3c80*/  STL [R1+0x48], R216 ;  /* 0x000048d801007387 */ /* 0x0001e20000100800 */
[----:B------:R-:W-:-:S03]  /*3c90*/  FADD R223, R83, R223 ;  /* 0x000000df53df7221 */ /* 0x000fc60000000000 */
        /* <DEDUP_REMOVED lines=13> */
[----:B------:R0:W-:Y:S04]  /*3d70*/  STL [R1+0x5c], R221 ;  /* 0x00005cdd01007387 */ /* 0x0001e80000100800 */
        /* <DEDUP_REMOVED lines=12> */
[----:B0-----:R1:W5:Y:S01]  /*3e40*/  LDL.LU R227, [R1+0x88] ;  /* 0x0000880001e37983 */ /* 0x0013620000300800 */
[----:B------:R-:W-:-:S05]  /*3e50*/  UMOV UR6, URZ ;  /* 0x0000003f00067c82 */ /* 0x000fca0008000000 */
.L_x_24:
[----:B------:R-:W-:Y:S05]  /*3e60*/  @!P1 BRA `(.L_x_25) ;  /* 0x0000000000049947 */ /* 0x000fea0003800000 */
[----:B------:R-:W-:Y:S01]  /*3e70*/  BPT.TRAP 0x1 ;  /* 0x000000040000795c */ /* 0x000fe20000300000 */
.L_x_25:
[----:B------:R-:W-:Y:S02]  /*3e80*/  UISETP.GT.U32.AND UP0, UPT, UR13, 0x1, UPT ;  /* 0x000000010d00788c */ /* 0x000fe4000bf04070 */
[----:B------:R-:W-:-:S04]  /*3e90*/  ULEA UR8, UR24, UR10, 0x3 ;  /* 0x0000000a18087291 */ /* 0x000fc8000f8e183f */
[----:B------:R-:W-:Y:S01]  /*3ea0*/  UIADD3 UR8, UR8, 0x28, URZ ;  /* 0x0000002808087890 */ /* 0x000fe2000fffe03f */
[----:B------:R-:W-:-:S03]  /*3eb0*/  PLOP3.LUT P0, PT, PT, PT, UP0, 0x80, 0x0 ;  /* 0x000000000000781c */ /* 0x000fc60003f0f008 */
[----:B------:R-:W-:-:S09]  /*3ec0*/  UPRMT UR8, URZ, 0x654, UR8 ;  /* 0x000006543f087896 */ /* 0x000fd20008000008 */
[----:B------:R-:W-:Y:S01]  /*3ed0*/  SYNCS.ARRIVE.TRANS64.RED.A1T0 RZ, [UR8], RZ ;  /* 0x000000ffffff79a7 */ /* 0x000fe20008100408 */
[----:B------:R-:W-:Y:S05]  /*3ee0*/  @P0 BRA `(.L_x_26) ;  /* 0x0000000000040947 */ /* 0x000fea0003800000 */
[----:B------:R-:W-:Y:S01]  /*3ef0*/  BPT.TRAP 0x1 ;  /* 0x000000040000795c */ /* 0x000fe20000300000 */
.L_x_26:
[----:B------:R-:W-:Y:S01]  /*3f00*/  UIADD3 UR12, UR12, 0x1, URZ ;  /* 0x000000010c0c7890 */ /* 0x000fe2000fffe03f */
[C---:B------:R-:W-:Y:S01]  /*3f10*/  ISETP.GT.AND P0, PT, R228.reuse, 0x1, PT ;  /* 0x00000001e400780c */ /* 0x040fe20003f04270 */
[----:B------:R-:W-:Y:S01]  /*3f20*/  UIADD3 UR24, UR24, 0x1, URZ ;  /* 0x0000000118187890 */ /* 0x000fe2000fffe03f */
[----:B------:R-:W-:Y:S01]  /*3f30*/  VIADD R228, R228, 0xffffffff ;  /* 0xffffffffe4e47836 */ /* 0x000fe20000000000 */
[----:B------:R-:W-:Y:S02]  /*3f40*/  UISETP.NE.AND UP0, UPT, UR12, 0x5, UPT ;  /* 0x000000050c00788c */ /* 0x000fe4000bf05270 */
[----:B------:R-:W-:Y:S02]  /*3f50*/  UISETP.NE.AND UP1, UPT, UR24, 0x5, UPT ;  /* 0x000000051800788c */ /* 0x000fe4000bf25270 */
[----:B------:R-:W-:Y:S02]  /*3f60*/  USEL UR8, URZ, 0x1, UP0 ;  /* 0x000000013f087887 */ /* 0x000fe40008000000 */
[----:B------:R-:W-:-:S02]  /*3f70*/  USEL UR12, UR12, URZ, UP0 ;  /* 0x0000003f0c0c7287 */ /* 0x000fc40008000000 */
[----:B------:R-:W-:Y:S02]  /*3f80*/  USEL UR24, UR24, URZ, UP1 ;  /* 0x0000003f18187287 */ /* 0x000fe40008800000 */
[----:B-----5:R-:W-:Y:S01]  /*3f90*/  LOP3.LUT R227, R227, UR8, RZ, 0x3c, !PT ;  /* 0x00000008e3e37c12 */ /* 0x020fe2000f8e3cff */
[----:B------:R-:W-:Y:S01]  /*3fa0*/  UMOV UR8, 0x1 ;  /* 0x0000000100087882 */ /* 0x000fe20000000000 */
[----:B------:R-:W-:Y:S08]  /*3fb0*/  @P0 BRA `(.L_x_27) ;  /* 0xffffffec00680947 */ /* 0x000ff0000383ffff */
.L_x_19:
[----:B------:R-:W-:-:S04]  /*3fc0*/  UISETP.NE.AND UP0, UPT, UR6, URZ, UPT ;  /* 0x0000003f0600728c */ /* 0x000fc8000bf05270 */
[----:B------:R-:W-:-:S06]  /*3fd0*/  USEL UR6, URZ, 0x1, !UP0 ;  /* 0x000000013f067887 */ /* 0x000fcc000c000000 */
[----:B------:R-:W-:-:S13]  /*3fe0*/  ISETP.NE.AND P0, PT, RZ, UR6, PT ;  /* 0x00000006ff007c0c */ /* 0x000fda000bf05270 */
[----:B------:R-:W-:Y:S05]  /*3ff0*/  @!P0 BRA `(.L_x_28) ;  /* 0x0000000c00dc8947 */ /* 0x000fea0003800000 */
[----:B------:R-:W2:Y:S04]  /*4000*/  LDL.LU R227, [R1+0x74] ;  /* 0x0000740001e37983 */ /* 0x000ea80000300800 */
[----:B--2---:R2:W-:Y:S04]  /*4010*/  STL [R1+0x88], R227 ;  /* 0x000088e301007387 */ /* 0x0045e80000100800 */
[----:B--2---:R-:W2:Y:S04]  /*4020*/  LDL.LU R227, [R1+0x70] ;  /* 0x0000700001e37983 */ /* 0x004ea80000300800 */
        /* <DEDUP_REMOVED lines=55> */
[----:B--2---:R-:W2:Y:S01]  /*43a0*/  LDL.LU R227, [R1] ;  /* 0x0000000001e37983 */ /* 0x004ea20000300800 */
[----:B------:R-:W-:-:S02]  /*43b0*/  WARPGROUP.DEPBAR.LE gsb0, 0x0 ;  /* 0x00008000000079c5 */ /* 0x000fc40000010000 */
[----:B------:R-:W-:Y:S01]  /*43c0*/  FADD R226, R88, R226 ;  /* 0x000000e258e27221 */ /* 0x000fe20000000000 */
        /* <DEDUP_REMOVED lines=97> */
[----:B--2---:R-:W-:-:S05]  /*49e0*/  FADD R227, R58, R227 ;  /* 0x000000e33ae37221 */ /* 0x004fca0000000000 */
[----:B------:R2:W-:Y:S04]  /*49f0*/  STL [R1], R227 ;  /* 0x000000e301007387 */ /* 0x0005e80000100800 */
[----:B--2---:R-:W2:Y:S02]  /*4a00*/  LDL.LU R227, [R1+0xf8] ;  /* 0x0000f80001e37983 */ /* 0x004ea40000300800 */
[----:B--2---:R-:W-:-:S05]  /*4a10*/  FADD R227, R59, R227 ;  /* 0x000000e33be37221 */ /* 0x004fca0000000000 */
[----:B------:R2:W-:Y:S04]  /*4a20*/  STL [R1+0x4], R227 ;  /* 0x000004e301007387 */ /* 0x0005e80000100800 */
        /* <DEDUP_REMOVED lines=83> */
[----:B------:R2:W-:Y:S02]  /*4f60*/  STL [R1+0x74], R227 ;  /* 0x000074e301007387 */ /* 0x0005e40000100800 */
.L_x_28:
[----:B------:R-:W-:Y:S02]  /*4f70*/  WARPGROUP.DEPBAR.LE gsb0, 0x0 ;  /* 0x00008000000079c5 */ /* 0x000fe40000010000 */
[----:B------:R-:W3:Y:S02]  /*4f80*/  LDC R24, c[0x0][0x28c] ;  /* 0x0000a300ff187b82 */ /* 0x000ee40000000800 */
[----:B---3--:R-:W-:-:S13]  /*4f90*/  ISETP.GE.AND P0, PT, R24, 0x1, PT ;  /* 0x000000011800780c */ /* 0x008fda0003f06270 */
[----:B------:R-:W-:Y:S05]  /*4fa0*/  @!P0 BRA `(.L_x_29) ;  /* 0x0000000000488947 */ /* 0x000fea0003800000 */
[----:B------:R-:W-:-:S06]  /*4fb0*/  UISETP.NE.AND UP0, UPT, UR23, 0x3, UPT ;  /* 0x000000031700788c */ /* 0x000fcc000bf05270 */
[----:B------:R-:W-:-:S13]  /*4fc0*/  PLOP3.LUT P0, PT, PT, PT, UP0, 0x80, 0x0 ;  /* 0x000000000000781c */ /* 0x000fda0003f0f008 */
[----:B------:R-:W-:Y:S05]  /*4fd0*/  @!P0 BRA `(.L_x_30) ;  /* 0x0000000000048947 */ /* 0x000fea0003800000 */
[----:B------:R-:W-:Y:S01]  /*4fe0*/  BPT.TRAP 0x1 ;  /* 0x000000040000795c */ /* 0x000fe20000300000 */
.L_x_30:
[----:B------:R-:W-:-:S04]  /*4ff0*/  UISETP.LT.AND UP0, UPT, UR9, 0x1, UPT ;  /* 0x000000010900788c */ /* 0x000fc8000bf01270 */
[----:B------:R-:W-:Y:S02]  /*5000*/  USEL UR8, UR9, 0x1, UP0 ;  /* 0x0000000109087887 */ /* 0x000fe40008000000 */
[----:B------:R-:W-:Y:S02]  /*5010*/  UISETP.GT.U32.AND UP0, UPT, UR13, 0x1, UPT ;  /* 0x000000010d00788c */ /* 0x000fe4000bf04070 */
[----:B------:R-:W-:-:S04]  /*5020*/  UIADD3 UR8, UR5, UR9, -UR8 ;  /* 0x0000000905087290 */ /* 0x000fc8000fffe808 */
[----:B------:R-:W-:Y:S01]  /*5030*/  UIMAD.WIDE.U32 UR6, UR8, -0x33333333, URZ ;  /* 0xcccccccd080678a5 */ /* 0x000fe2000f8e003f */
[----:B------:R-:W-:-:S03]  /*5040*/  PLOP3.LUT P0, PT, PT, PT, UP0, 0x80, 0x0 ;  /* 0x000000000000781c */ /* 0x000fc60003f0f008 */
[----:B------:R-:W-:-:S04]  /*5050*/  USHF.R.U32.HI UR6, URZ, 0x2, UR7 ;  /* 0x000000023f067899 */ /* 0x000fc80008011607 */
[----:B------:R-:W-:-:S04]  /*5060*/  UIMAD UR8, UR6, -0x5, UR8 ;  /* 0xfffffffb060878a4 */ /* 0x000fc8000f8e0208 */
[----:B------:R-:W-:-:S04]  /*5070*/  ULEA UR8, UR8, UR10, 0x3 ;  /* 0x0000000a08087291 */ /* 0x000fc8000f8e183f */
[----:B------:R-:W-:-:S04]  /*5080*/  UIADD3 UR8, UR8, 0x28, URZ ;  /* 0x0000002808087890 */ /* 0x000fc8000fffe03f */
[----:B------:R-:W-:-:S09]  /*5090*/  UPRMT UR8, URZ, 0x654, UR8 ;  /* 0x000006543f087896 */ /* 0x000fd20008000008 */
[----:B------:R-:W-:Y:S01]  /*50a0*/  SYNCS.ARRIVE.TRANS64.RED.A1T0 RZ, [UR8], RZ ;  /* 0x000000ffffff79a7 */ /* 0x000fe20008100408 */
[----:B------:R-:W-:Y:S05]  /*50b0*/  @P0 BRA `(.L_x_29) ;  /* 0x0000000000040947 */ /* 0x000fea0003800000 */
[----:B------:R-:W-:Y:S01]  /*50c0*/  BPT.TRAP 0x1 ;  /* 0x000000040000795c */ /* 0x000fe20000300000 */
.L_x_29:
[----:B------:R3:W-:Y:S01]  /*50d0*/  STL [R1+0x8c], R2 ;  /* 0x00008c0201007387 */ /* 0x0007e20000100800 */
[----:B------:R-:W4:Y:S01]  /*50e0*/  LDC R29, c[0x0][0x288] ;  /* 0x0000a200ff1d7b82 */ /* 0x000f220000000800 */
[----:B------:R-:W-:Y:S02]  /*50f0*/  UIADD3 UR10, UR9, UR5, URZ ;  /* 0x00000005090a7290 */ /* 0x000fe4000fffe03f */
[----:B------:R-:W-:Y:S01]  /*5100*/  USHF.R.S32.HI UR11, URZ, 0x1f, UR22 ;  /* 0x0000001f3f0b7899 */ /* 0x000fe20008011416 */
[----:B------:R-:W-:Y:S01]  /*5110*/  ULDC.64 UR6, c[0x0][0x5d0] ;  /* 0x0001740000067ab9 */ /* 0x000fe20000000a00 */
[----:B------:R-:W-:Y:S01]  /*5120*/  ULDC UR12, c[0x0][0x284] ;  /* 0x0000a100000c7ab9 */ /* 0x000fe20000000800 */
[----:B---3--:R-:W3:Y:S04]  /*5130*/  LDL.LU R2, [R1+0x80] ;  /* 0x0000800001027983 */ /* 0x008ee80000300800 */
[----:B------:R0:W-:Y:S04]  /*5140*/  STL [R1+0x88], R0 ;  /* 0x0000880001007387 */ /* 0x0001e80000100800 */
[----:B--2---:R-:W2:Y:S01]  /*5150*/  LDL.LU R227, [R1+0x84] ;  /* 0x0000840001e37983 */ /* 0x004ea20000300800 */
[----:B0-----:R-:W0:Y:S02]  /*5160*/  S2R R0, SR_TID.X ;  /* 0x0000000000007919 */ /* 0x001e240000002100 */
[----:B0-----:R-:W-:-:S02]  /*5170*/  SHF.R.U32.HI R24, RZ, 0x2, R0 ;  /* 0x00000002ff187819 */ /* 0x001fc40000011600 */
[----:B------:R-:W-:Y:S02]  /*5180*/  LOP3.LUT R26, R0, 0x60, RZ, 0xc0, !PT ;  /* 0x00000060001a7812 */ /* 0x000fe400078ec0ff */
[----:B------:R-:W-:Y:S02]  /*5190*/  SHF.R.U32.HI R27, RZ, 0x7, R0 ;  /* 0x00000007ff1b7819 */ /* 0x000fe40000011600 */
[----:B------:R-:W-:Y:S02]  /*51a0*/  LOP3.LUT R25, R24, 0x7, RZ, 0xc0, !PT ;  /* 0x0000000718197812 */ /* 0x000fe400078ec0ff */
[----:B------:R-:W-:Y:S02]  /*51b0*/  SHF.R.U32.HI R28, RZ, 0x1, R26 ;  /* 0x00000001ff1c7819 */ /* 0x000fe4000001161a */
[----:B------:R-:W-:Y:S02]  /*51c0*/  LOP3.LUT R24, R27, 0x1, RZ, 0xc0, !PT ;  /* 0x000000011b187812 */ /* 0x000fe400078ec0ff */
[----:B------:R-:W-:Y:S01]  /*51d0*/  IADD3 R27, RZ, -R28, -R25 ;  /* 0x8000001cff1b7210 */ /* 0x000fe20007ffe819 */
[----:B------:R-:W-:-:S02]  /*51e0*/  IMAD.SHL.U32 R32, R0, 0x2, RZ ;  /* 0x0000000200207824 */ /* 0x000fc400078e00ff */
[C---:B------:R-:W-:Y:S02]  /*51f0*/  IMAD.SHL.U32 R26, R24.reuse, 0x40, RZ ;  /* 0x00000040181a7824 */ /* 0x040fe400078e00ff */
[----:B------:R-:W-:Y:S01]  /*5200*/  IMAD R42, R24, -0x40, R27 ;  /* 0xffffffc0182a7824 */ /* 0x000fe200078e021b */
[----:B------:R-:W-:Y:S01]  /*5210*/  LOP3.LUT R24, R0, 0x3, RZ, 0xc0, !PT ;  /* 0x0000000300187812 */ /* 0x000fe200078ec0ff */
[----:B---3--:R-:W-:Y:S02]  /*5220*/  IMAD.SHL.U32 R41, R2, 0x80, RZ ;  /* 0x0000008002297824 */ /* 0x008fe400078e00ff */
[----:B------:R0:W5:Y:S04]  /*5230*/  LDL.LU R2, [R1+0x8c] ;  /* 0x00008c0001027983 */ /* 0x0001680000300800 */
[----:B------:R0:W5:Y:S01]  /*5240*/  LDL.LU R0, [R1+0x88] ;  /* 0x0000880001007983 */ /* 0x0001620000300800 */
[----:B------:R-:W-:Y:S01]  /*5250*/  LOP3.LUT R43, R26, 0x40, R25, 0xe2, !PT ;  /* 0x000000401a2b7812 */ /* 0x000fe200078ee219 */
[----:B--2---:R-:W-:Y:S01]  /*5260*/  IMAD.SHL.U32 R25, R227, 0x100, RZ ;  /* 0x00000100e3197824 */ /* 0x004fe200078e00ff */
[----:B------:R-:W-:Y:S01]  /*5270*/  UISETP.GT.U32.AND UP0, UPT, UR10, 0x4, UPT ;  /* 0x000000040a00788c */ /* 0x000fe2000bf04070 */
[C---:B----4-:R-:W-:Y:S01]  /*5280*/  ISETP.GE.AND P0, PT, R41.reuse, R29, PT ;  /* 0x0000001d2900720c */ /* 0x050fe20003f06270 */
[----:B------:R-:W-:Y:S01]  /*5290*/  UIMAD UR5, UR11, UR6, URZ ;  /* 0x000000060b0572a4 */ /* 0x000fe2000f8e023f */
[----:B------:R-:W-:Y:S01]  /*52a0*/  LOP3.LUT R32, R41, 0x6, R32, 0xf8, !PT ;  /* 0x0000000629207812 */ /* 0x000fe200078ef820 */
[----:B------:R-:W-:Y:S01]  /*52b0*/  UISETP.LT.U32.AND UP0, UPT, UR9, 0x5, UP0 ;  /* 0x000000050900788c */ /* 0x000fe20008701070 */
[----:B------:R-:W-:Y:S01]  /*52c0*/  ISETP.GE.OR P0, PT, R25, UR12, P0 ;  /* 0x0000000c19007c0c */ /* 0x000fe20008706670 */
[----:B------:R-:W-:Y:S01]  /*52d0*/  UISETP.GE.U32.AND UP1, UPT, UR9, 0x5, UPT ;  /* 0x000000050900788c */ /* 0x000fe2000bf26070 */
[----:B------:R-:W-:Y:S01]  /*52e0*/  IMAD.U32 R27, RZ, RZ, UR6 ;  /* 0x00000006ff1b7e24 */ /* 0x000fe2000f8e00ff */
[----:B------:R-:W-:Y:S01]  /*52f0*/  UIMAD UR8, UR22, UR7, UR5 ;  /* 0x00000007160872a4 */ /* 0x000fe2000f8e0205 */
[----:B------:R-:W-:Y:S01]  /*5300*/  SHF.R.S32.HI R33, RZ, 0x1f, R32 ;  /* 0x0000001fff217819 */ /* 0x000fe20000011420 */
[----:B------:R-:W-:-:S02]  /*5310*/  UIMAD.WIDE.U32 UR6, UR10, -0x33333333, URZ ;  /* 0xcccccccd0a0678a5 */ /* 0x000fc4000f8e003f */
[----:B------:R-:W-:Y:S02]  /*5320*/  USEL UR5, URZ, 0x1, !UP0 ;  /* 0x000000013f057887 */ /* 0x000fe4000c000000 */
[----:B------:R-:W-:Y:S01]  /*5330*/  USHF.R.U32.HI UR6, URZ, 0x2, UR7 ;  /* 0x000000023f067899 */ /* 0x000fe20008011607 */
[----:B------:R-:W-:Y:S01]  /*5340*/  IMAD.WIDE.U32 R26, R27, UR22, R32 ;  /* 0x000000161b1a7c25 */ /* 0x000fe2000f8e0020 */
[----:B------:R-:W-:Y:S01]  /*5350*/  ULOP3.LUT UR4, UR4, UR5, URZ, 0x3c, !UPT ;  /* 0x0000000504047292 */ /* 0x000fe2000f8e3c3f */
[----:B------:R-:W-:Y:S02]  /*5360*/  IADD3 R42, -R25, UR12, R42 ;  /* 0x0000000c192a7c10 */ /* 0x000fe4000fffe12a */
[----:B------:R-:W-:Y:S01]  /*5370*/  IMAD.WIDE R38, R227, 0x100, RZ ;  /* 0x00000100e3267825 */ /* 0x000fe200078e02ff */
[----:B------:R-:W-:Y:S02]  /*5380*/  UIMAD UR5, UR6, -0x5, UR10 ;  /* 0xfffffffb060578a4 */ /* 0x000fe4000f8e020a */
[----:B------:R-:W-:Y:S01]  /*5390*/  @UP1 ULOP3.LUT UR4, UR4, 0x1, UR6, 0x78, !UPT ;  /* 0x0000000104041892 */ /* 0x000fe2000f8e7806 */
[----:B------:R-:W-:-:S02]  /*53a0*/  IMAD R24, R24, -0x2, R29 ;  /* 0xfffffffe18187824 */ /* 0x000fc400078e021d */
[----:B------:R-:W-:Y:S01]  /*53b0*/  VIADD R27, R27, UR8 ;  /* 0x000000081b1b7c36 */ /* 0x000fe20008000000 */
[----:B------:R-:W-:Y:S01]  /*53c0*/  LOP3.LUT R43, R38, R43, R28, 0xfe, !PT ;  /* 0x0000002b262b7212 */ /* 0x000fe200078efe1c */
[----:B------:R-:W-:Y:S02]  /*53d0*/  IMAD.IADD R41, R24, 0x1, -R41 ;  /* 0x0000000118297824 */ /* 0x000fe400078e0a29 */
[----:B------:R-:W-:Y:S01]  /*53e0*/  IMAD.MOV.U32 R40, RZ, RZ, -0x1 ;  /* 0xffffffffff287424 */ /* 0x000fe200078e00ff */
[----:B0-----:R-:W-:Y:S06]  /*53f0*/  @P0 BRA `(.L_x_31) ;  /* 0x0000008c00fc0947 */ /* 0x001fec0003800000 */
[----:B------:R-:W0:Y:S01]  /*5400*/  LDC.64 R28, c[0x0][0x5c8] ;  /* 0x00017200ff1c7b82 */ /* 0x000e220000000a00 */
[----:B------:R-:W-:Y:S01]  /*5410*/  ULDC.64 UR6, c[0x0][0x5c0] ;  /* 0x0001700000067ab9 */ /* 0x000fe20000000a00 */
[----:B------:R-:W-:Y:S01]  /*5420*/  BSSY B0, `(.L_x_31) ;  /* 0x00008fc000007945 */ /* 0x000fe20003800000 */
[-C--:B0-----:R-:W-:Y:S01]  /*5430*/  IMAD R24, R39, R28.reuse, RZ ;  /* 0x0000001c27187224 */ /* 0x081fe200078e02ff */
[----:B------:R-:W-:Y:S01]  /*5440*/  SHF.L.U64.HI R34, R28, 0x3, R29 ;  /* 0x000000031c227819 */ /* 0x000fe2000001021d */
[----:B------:R-:W-:-:S04]  /*5450*/  IMAD.WIDE.U32 R26, R43, R28, R26 ;  /* 0x0000001c2b1a7225 */ /* 0x000fc800078e001a */
[----:B------:R-:W-:Y:S01]  /*5460*/  IMAD R25, R43, R29, R24 ;  /* 0x0000001d2b197224 */ /* 0x000fe200078e0218 */
[----:B------:R-:W-:Y:S01]  /*5470*/  IADD3 R24, P3, R26, UR6, RZ ;  /* 0x000000061a187c10 */ /* 0x000fe2000ff7e0ff */
[C---:B------:R-:W-:Y:S01]  /*5480*/  IMAD.SHL.U32 R35, R28.reuse, 0x8, RZ ;  /* 0x000000081c237824 */ /* 0x040fe200078e00ff */
[----:B------:R-:W-:Y:S01]  /*5490*/  LEA R30, P2, R28, R26, 0x7 ;  /* 0x0000001a1c1e7211 */ /* 0x000fe200078438ff */
[----:B------:R-:W-:-:S03]  /*54a0*/  IMAD.IADD R27, R27, 0x1, R25 ;  /* 0x000000011b1b7824 */ /* 0x000fc600078e0219 */
[----:B------:R-:W-:Y:S02]  /*54b0*/  IADD3 R26, P1, P0, R26, UR6, R35 ;  /* 0x000000061a1a7c10 */ /* 0x000fe4000f83e023 */
[----:B------:R-:W-:Y:S02]  /*54c0*/  IADD3.X R25, R27, UR7, RZ, P3, !PT ;  /* 0x000000071b197c10 */ /* 0x000fe40009ffe4ff */
[----:B------:R-:W-:Y:S02]  /*54d0*/  FSETP.NEU.AND P3, PT, RZ, UR21, PT ;  /* 0x00000015ff007c0b */ /* 0x000fe4000bf6d000 */
[----:B------:R-:W-:Y:S02]  /*54e0*/  LEA.HI.X R31, R28, R27, R29, 0x7, P2 ;  /* 0x0000001b1c1f7211 */ /* 0x000fe400010f3c1d */
[C---:B------:R-:W-:Y:S02]  /*54f0*/  IADD3 R28, P2, R30.reuse, UR6, RZ ;  /* 0x000000061e1c7c10 */ /* 0x040fe4000ff5e0ff */
[----:B------:R-:W-:-:S02]  /*5500*/  IADD3 R30, P5, P6, R30, UR6, R35 ;  /* 0x000000061e1e7c10 */ /* 0x000fc4000febe023 */
[----:B------:R-:W-:Y:S02]  /*5510*/  IADD3.X R29, R31, UR7, RZ, P2, !PT ;  /* 0x000000071f1d7c10 */ /* 0x000fe400097fe4ff */
[--C-:B------:R-:W-:Y:S02]  /*5520*/  IADD3.X R27, R27, UR7, R34.reuse, P1, P0 ;  /* 0x000000071b1b7c10 */ /* 0x100fe40008fe0422 */
[----:B------:R-:W-:Y:S01]  /*5530*/  IADD3.X R31, R31, UR7, R34, P5, P6 ;  /* 0x000000071f1f7c10 */ /* 0x000fe2000afec422 */
[----:B------:R-:W-:Y:S06]  /*5540*/  @!P3 BRA `(.L_x_32) ;  /* 0x0000006c001cb947 */ /* 0x000fec0003800000 */
[----:B------:R-:W-:Y:S01]  /*5550*/  ULDC.64 UR16, c[0x0][0x5b8] ;  /* 0x00016e0000107ab9 */ /* 0x000fe20000000a00 */
[----:B------:R-:W-:Y:S01]  /*5560*/  ISETP.GE.AND P0, PT, R42, 0x1, PT ;  /* 0x000000012a00780c */ /* 0x000fe20003f06270 */
[----:B------:R-:W-:Y:S02]  /*5570*/  UIMAD UR6, UR11, UR16, URZ ;  /* 0x000000100b0672a4 */ /* 0x000fe4000f8e023f */
[----:B------:R-:W-:Y:S01]  /*5580*/  IMAD.U32 R35, RZ, RZ, UR16 ;  /* 0x00000010ff237e24 */ /* 0x000fe2000f8e00ff */
[----:B------:R-:W-:Y:S01]  /*5590*/  BSSY B1, `(.L_x_33) ;  /* 0x0000010000017945 */ /* 0x000fe20003800000 */
[----:B------:R-:W-:Y:S01]  /*55a0*/  ISETP.LT.OR P3, PT, R41, 0x1, !P0 ;  /* 0x000000012900780c */ /* 0x000fe20004761670 */
[----:B------:R-:W-:Y:S02]  /*55b0*/  UIMAD UR6, UR22, UR17, UR6 ;  /* 0x00000011160672a4 */ /* 0x000fe4000f8e0206 */
[----:B------:R-:W-:Y:S01]  /*55c0*/  IMAD.WIDE.U32 R32, R35, UR22, R32 ;  /* 0x0000001623207c25 */ /* 0x000fe2000f8e0020 */
[----:B------:R-:W-:-:S03]  /*55d0*/  ULDC.64 UR10, c[0x0][0x5a8] ;  /* 0x00016a00000a7ab9 */ /* 0x000fc60000000a00 */
[----:B------:R-:W-:Y:S02]  /*55e0*/  IMAD.MOV.U32 R36, RZ, RZ, R32 ;  /* 0x000000ffff247224 */ /* 0x000fe400078e0020 */
[----:B------:R-:W-:Y:S01]  /*55f0*/  VIADD R37, R33, UR6 ;  /* 0x0000000621257c36 */ /* 0x000fe20008000000 */
[----:B------:R-:W-:Y:S02]  /*5600*/  ULDC.64 UR6, c[0x0][0x5b0] ;  /* 0x00016c0000067ab9 */ /* 0x000fe40000000a00 */
[----:B------:R-:W-:Y:S02]  /*5610*/  IMAD R34, R39, UR6, RZ ;  /* 0x0000000627227c24 */ /* 0x000fe4000f8e02ff */
[----:B------:R-:W-:-:S04]  /*5620*/  IMAD.WIDE.U32 R32, R43, UR6, R36 ;  /* 0x000000062b207c25 */ /* 0x000fc8000f8e0024 */
[--C-:B------:R-:W-:Y:S01]  /*5630*/  IMAD R35, R43, UR7, R34.reuse ;  /* 0x000000072b237c24 */ /* 0x100fe2000f8e0222 */
[----:B------:R-:W-:Y:S02]  /*5640*/  IADD3 R32, P1, R32, UR10, RZ ;  /* 0x0000000a20207c10 */ /* 0x000fe4000ff3e0ff */
[----:B------:R-:W-:Y:S02]  /*5650*/  PRMT R34, RZ, 0x7610, R34 ;  /* 0x00007610ff227816 */ /* 0x000fe40000000022 */
[----:B------:R-:W-:Y:S01]  /*5660*/  IADD3.X R33, R33, UR11, R35, P1, !PT ;  /* 0x0000000b21217c10 */ /* 0x000fe20008ffe423 */
[----:B------:R-:W-:Y:S08]  /*5670*/  @P3 BRA `(.L_x_34) ;  /* 0x0000000000043947 */ /* 0x000ff00003800000 */
[----:B------:R0:W5:Y:S02]  /*5680*/  LDG.E.U8 R34, desc[UR14][R32.64] ;  /* 0x0000000e20227981 */ /* 0x000164000c1e1100 */
.L_x_34:
[----:B------:R-:W-:Y:S05]  /*5690*/  BSYNC B1 ;  /* 0x0000000000017941 */ /* 0x000fea0003800000 */
.L_x_33:
[----:B-----5:R-:W-:Y:S01]  /*56a0*/  LOP3.LUT R34, R34, 0xff, RZ, 0xc0, !PT ;  /* 0x000000ff22227812 */ /* 0x020fe200078ec0ff */
[----:B------:R-:W-:Y:S01]  /*56b0*/  BSSY B1, `(.L_x_35) ;  /* 0x000000b000017945 */ /* 0x000fe20003800000 */
[----:B------:R-:W-:Y:S02]  /*56c0*/  ISETP.LT.OR P2, PT, R41, 0x2, !P0 ;  /* 0x000000022900780c */ /* 0x000fe40004741670 */
[----:B------:R-:W-:-:S05]  /*56d0*/  F2FP.F16.E5M2.UNPACK_B R34, R34 ;  /* 0x00000022ff22723e */ /* 0x000fca00020004ff */
[----:B------:R-:W-:-:S05]  /*56e0*/  HADD2.F32 R34, -RZ, R34.H0_H0 ;  /* 0x20000022ff227230 */ /* 0x000fca0000004100 */
[----:B------:R-:W-:Y:S01]  /*56f0*/  FMUL R35, R34, UR21 ;  /* 0x0000001522237c20 */ /* 0x000fe20008400000 */
[----:B------:R-:W-:-:S03]  /*5700*/  PRMT R34, RZ, 0x7610, R34 ;  /* 0x00007610ff227816 */ /* 0x000fc60000000022 */
[----:B------:R-:W-:-:S05]  /*5710*/  FFMA R35, R226, UR20, R35 ;  /* 0x00000014e2237c23 */ /* 0x000fca0008000023 */
[----:B------:R-:W-:-:S05]  /*5720*/  F2FP.SATFINITE.E5M2.F32.PACK_AB_MERGE_C R35, RZ, R35, RZ ;  /* 0x00000023ff23723e */ /* 0x000fca00048060ff */
[----:B------:R2:W-:Y:S01]  /*5730*/  @!P3 STG.E.U8 desc[UR14][R24.64], R35 ;  /* 0x000000231800b986 */ /* 0x0005e2000c10110e */
[----:B------:R-:W-:Y:S05]  /*5740*/  @P2 BRA `(.L_x_36) ;  /* 0x0000000000042947 */ /* 0x000fea0003800000 */
[----:B------:R3:W5:Y:S02]  /*5750*/  LDG.E.U8 R34, desc[UR14][R32.64+0x1] ;  /* 0x0000010e20227981 */ /* 0x000764000c1e1100 */
.L_x_36:
[----:B------:R-:W-:Y:S05]  /*5760*/  BSYNC B1 ;  /* 0x0000000000017941 */ /* 0x000fea0003800000 */
.L_x_35:
[----:B-----5:R-:W-:Y:S01]  /*5770*/  LOP3.LUT R34, R34, 0xff, RZ, 0xc0, !PT ;  /* 0x000000ff22227812 */ /* 0x020fe200078ec0ff */
[----:B------:R-:W-:Y:S01]  /*5780*/  BSSY B1, `(.L_x_37) ;  /* 0x0000013000017945 */ /* 0x000fe20003800000 */
[----:B------:R-:W-:Y:S02]  /*5790*/  IADD3 R45, P1, R43, 0x8, RZ ;  /* 0x000000082b2d7810 */ /* 0x000fe40007f3e0ff */
[----:B------:R-:W-:-:S03]  /*57a0*/  F2FP.F16.E5M2.UNPACK_B R34, R34 ;  /* 0x00000022ff22723e */ /* 0x000fc600020004ff */
[----:B--2---:R-:W-:Y:S01]  /*57b0*/  IMAD.X R35, RZ, RZ, R39, P1 ;  /* 0x000000ffff237224 */ /* 0x004fe200008e0627 */
[----:B------:R-:W-:Y:S01]  /*57c0*/  ISETP.GE.AND P1, PT, R42, 0x9, PT ;  /* 0x000000092a00780c */ /* 0x000fe20003f26270 */
[----:B------:R-:W-:Y:S02]  /*57d0*/  HADD2.F32 R34, -RZ, R34.H0_H0 ;  /* 0x20000022ff227230 */ /* 0x000fe40000004100 */
[----:B------:R-:W-:Y:S01]  /*57e0*/  IMAD R46, R35, UR6, RZ ;  /* 0x00000006232e7c24 */ /* 0x000fe2000f8e02ff */
[----:B------:R-:W-:Y:S02]  /*57f0*/  ISETP.LT.OR P5, PT, R41, 0x1, !P1 ;  /* 0x000000012900780c */ /* 0x000fe40004fa1670 */
[----:B------:R-:W-:Y:S01]  /*5800*/  FMUL R44, R34, UR21 ;  /* 0x00000015222c7c20 */ /* 0x000fe20008400000 */
[----:B------:R-:W-:-:S04]  /*5810*/  IMAD.WIDE.U32 R34, R45, UR6, R36 ;  /* 0x000000062d227c25 */ /* 0x000fc8000f8e0024 */
[----:B------:R-:W-:Y:S01]  /*5820*/  FFMA R44, R225, UR20, R44 ;  /* 0x00000014e12c7c23 */ /* 0x000fe2000800002c */
[----:B------:R-:W-:Y:S01]  /*5830*/  IMAD R45, R45, UR7, R46 ;  /* 0x000000072d2d7c24 */ /* 0x000fe2000f8e022e */
[----:B------:R-:W-:-:S03]  /*5840*/  IADD3 R34, P3, R34, UR10, RZ ;  /* 0x0000000a22227c10 */ /* 0x000fc6000ff7e0ff */
[----:B------:R-:W-:Y:S02]  /*5850*/  F2FP.SATFINITE.E5M2.F32.PACK_AB_MERGE_C R47, RZ, R44, RZ ;  /* 0x0000002cff2f723e */ /* 0x000fe400048060ff */
[----:B------:R-:W-:Y:S02]  /*5860*/  IADD3.X R35, R35, UR11, R45, P3, !PT ;  /* 0x0000000b23237c10 */ /* 0x000fe40009ffe42d */
[----:B------:R-:W-:Y:S01]  /*5870*/  PRMT R44, RZ, 0x7610, R44 ;  /* 0x00007610ff2c7816 */ /* 0x000fe2000000002c */
[----:B------:R2:W-:Y:S01]  /*5880*/  @!P2 STG.E.U8 desc[UR14][R24.64+0x1], R47 ;  /* 0x0000012f1800a986 */ /* 0x0005e2000c10110e */
[----:B------:R-:W-:Y:S05]  /*5890*/  @P5 BRA `(.L_x_38) ;  /* 0x0000000000045947 */ /* 0x000fea0003800000 */
[----:B------:R4:W5:Y:S02]  /*58a0*/  LDG.E.U8 R44, desc[UR14][R34.64] ;  /* 0x0000000e222c7981 */ /* 0x000964000c1e1100 */
.L_x_38:
[----:B------:R-:W-:Y:S05]  /*58b0*/  BSYNC B1 ;  /* 0x0000000000017941 */ /* 0x000fea0003800000 */
.L_x_37:
        /* <DEDUP_REMOVED lines=12> */
.L_x_40:
[----:B------:R-:W-:Y:S05]  /*5980*/  BSYNC B1 ;  /* 0x0000000000017941 */ /* 0x000fea0003800000 */
.L_x_39:
[----:B-----5:R-:W-:Y:S01]  /*5990*/  LOP3.LUT R44, R44, 0xff, RZ, 0xc0, !PT ;  /* 0x000000ff2c2c7812 */ /* 0x020fe200078ec0ff */
[----:B------:R-:W-:Y:S01]  /*59a0*/  BSSY B1, `(.L_x_41) ;  /* 0x000000b000017945 */ /* 0x000fe20003800000 */
[----:B------:R-:W-:Y:S02]  /*59b0*/  ISETP.LT.OR P3, PT, R41, 0x9, !P0 ;  /* 0x000000092900780c */ /* 0x000fe40004761670 */
[----:B------:R-:W-:-:S05]  /*59c0*/  F2FP.F16.E5M2.UNPACK_B R44, R44 ;  /* 0x0000002cff2c723e */ /* 0x000fca00020004ff */
[----:B------:R-:W-:-:S05]  /*59d0*/  HADD2.F32 R44, -RZ, R44.H0_H0 ;  /* 0x2000002cff2c7230 */ /* 0x000fca0000004100 */
[----:B------:R-:W-:-:S04]  /*59e0*/  FMUL R44, R44, UR21 ;  /* 0x000000152c2c7c20 */ /* 0x000fc80008400000 */
[----:B------:R-:W-:-:S05]  /*59f0*/  FFMA R44, R223, UR20, R44 ;  /* 0x00000014df2c7c23 */ /* 0x000fca000800002c */
[----:B0-----:R-:W-:Y:S02]  /*5a00*/  F2FP.SATFINITE.E5M2.F32.PACK_AB_MERGE_C R45, RZ, R44, RZ ;  /* 0x0000002cff2d723e */ /* 0x001fe400048060ff */
[----:B------:R-:W-:-:S03]  /*5a10*/  PRMT R44, RZ, 0x7610, R44 ;  /* 0x00007610ff2c7816 */ /* 0x000fc6000000002c */
[----:B------:R0:W-:Y:S01]  /*5a20*/  @!P2 STG.E.U8 desc[UR14][R26.64+0x1], R45 ;  /* 0x0000012d1a00a986 */ /* 0x0001e2000c10110e */
[----:B------:R-:W-:Y:S05]  /*5a30*/  @P3 BRA `(.L_x_42) ;  /* 0x0000000000043947 */ /* 0x000fea0003800000 */
[----:B------:R0:W5:Y:S02]  /*5a40*/  LDG.E.U8 R44, desc[UR14][R32.64+0x8] ;  /* 0x0000080e202c7981 */ /* 0x000164000c1e1100 */
.L_x_42:
[----:B------:R-:W-:Y:S05]  /*5a50*/  BSYNC B1 ;  /* 0x0000000000017941 */ /* 0x000fea0003800000 */
.L_x_41:
[----:B-----5:R-:W-:Y:S01]  /*5a60*/  LOP3.LUT R44, R44, 0xff, RZ, 0xc0, !PT ;  /* 0x000000ff2c2c7812 */ /* 0x020fe200078ec0ff */
[----:B------:R-:W-:Y:S01]  /*5a70*/  BSSY B1, `(.L_x_43) ;  /* 0x000000b000017945 */ /* 0x000fe20003800000 */
[----:B------:R-:W-:Y:S02]  /*5a80*/  ISETP.LT.OR P2, PT, R41, 0xa, !P0 ;  /* 0x0000000a2900780c */ /* 0x000fe40004741670 */
[----:B------:R-:W-:-:S05]  /*5a90*/  F2FP.F16.E5M2.UNPACK_B R44, R44 ;  /* 0x0000002cff2c723e */ /* 0x000fca00020004ff */
[----:B------:R-:W-:-:S05]  /*5aa0*/  HADD2.F32 R44, -RZ, R44.H0_H0 ;  /* 0x2000002cff2c7230 */ /* 0x000fca0000004100 */
[----:B0-----:R-:W-:Y:S01]  /*5ab0*/  FMUL R45, R44, UR21 ;  /* 0x000000152c2d7c20 */ /* 0x001fe20008400000 */
[----:B------:R-:W-:-:S03]  /*5ac0*/  PRMT R44, RZ, 0x7610, R44 ;  /* 0x00007610ff2c7816 */ /* 0x000fc6000000002c */
[----:B------:R-:W-:-:S05]  /*5ad0*/  FFMA R45, R222, UR20, R45 ;  /* 0x00000014de2d7c23 */ /* 0x000fca000800002d */
[----:B------:R-:W-:-:S05]  /*5ae0*/  F2FP.SATFINITE.E5M2.F32.PACK_AB_MERGE_C R45, RZ, R45, RZ ;  /* 0x0000002dff2d723e */ /* 0x000fca00048060ff */
[----:B------:R0:W-:Y:S01]  /*5af0*/  @!P3 STG.E.U8 desc[UR14][R24.64+0x8], R45 ;  /* 0x0000082d1800b986 */ /* 0x0001e2000c10110e */
[----:B------:R-:W-:Y:S05]  /*5b00*/  @P2 BRA `(.L_x_44) ;  /* 0x0000000000042947 */ /* 0x000fea0003800000 */
[----:B------:R0:W5:Y:S02]  /*5b10*/  LDG.E.U8 R44, desc[UR14][R32.64+0x9] ;  /* 0x0000090e202c7981 */ /* 0x000164000c1e1100 */
.L_x_44:
[----:B------:R-:W-:Y:S05]  /*5b20*/  BSYNC B1 ;  /* 0x0000000000017941 */ /* 0x000fea0003800000 */
.L_x_43:
        /* <DEDUP_REMOVED lines=12> */
.L_x_46:
[----:B------:R-:W-:Y:S05]  /*5bf0*/  BSYNC B1 ;  /* 0x0000000000017941 */ /* 0x000fea0003800000 */
.L_x_45:
        /* <DEDUP_REMOVED lines=12> */
.L_x_48:
[----:B------:R-:W-:Y:S05]  /*5cc0*/  BSYNC B1 ;  /* 0x0000000000017941 */ /* 0x000fea0003800000 */
.L_x_47:
        /* <DEDUP_REMOVED lines=12> */
.L_x_50:
[----:B------:R-:W-:Y:S05]  /*5d90*/  BSYNC B1 ;  /* 0x0000000000017941 */ /* 0x000fea0003800000 */
.L_x_49:
        /* <DEDUP_REMOVED lines=12> */
.L_x_52:
[----:B------:R-:W-:Y:S05]  /*5e60*/  BSYNC B1 ;  /* 0x0000000000017941 */ /* 0x000fea0003800000 */
.L_x_51:
        /* <DEDUP_REMOVED lines=12> */
.L_x_54:
[----:B------:R-:W-:Y:S05]  /*5f30*/  BSYNC B1 ;  /* 0x0000000000017941 */ /* 0x000fea0003800000 */
.L_x_53:
        /* <DEDUP_REMOVED lines=12> */
.L_x_56:
[----:B------:R-:W-:Y:S05]  /*6000*/  BSYNC B1 ;  /* 0x0000000000017941 */ /* 0x000fea0003800000 */
.L_x_55:
        /* <DEDUP_REMOVED lines=12> */
.L_x_58:
[----:B------:R-:W-:Y:S05]  /*60d0*/  BSYNC B1 ;  /* 0x0000000000017941 */ /* 0x000fea0003800000 */
.L_x_57:
        /* <DEDUP_REMOVED lines=12> */
.L_x_60:
[----:B------:R-:W-:Y:S05]  /*61a0*/  BSYNC B1 ;  /* 0x0000000000017941 */ /* 0x000fea0003800000 */
.L_x_59:
        /* <DEDUP_REMOVED lines=12> */
.L_x_62:
[----:B------:R-:W-:Y:S05]  /*6270*/  BSYNC B1 ;  /* 0x0000000000017941 */ /* 0x000fea0003800000 */
.L_x_61:
        /* <DEDUP_REMOVED lines=12> */
.L_x_64:
[----:B------:R-:W-:Y:S05]  /*6340*/  BSYNC B1 ;  /* 0x0000000000017941 */ /* 0x000fea0003800000 */
.L_x_63:
        /* <DEDUP_REMOVED lines=12> */
.L_x_66:
[----:B------:R-:W-:Y:S05]  /*6410*/  BSYNC B1 ;  /* 0x0000000000017941 */ /* 0x000fea0003800000 */
.L_x_65:
        /* <DEDUP_REMOVED lines=12> */
.L_x_68:
[----:B------:R-:W-:Y:S05]  /*64e0*/  BSYNC B1 ;  /* 0x0000000000017941 */ /* 0x000fea0003800000 */
.L_x_67:
        /* <DEDUP_REMOVED lines=12> */
.L_x_70:
[----:B------:R-:W-:Y:S05]  /*65b0*/  BSYNC B1 ;  /* 0x0000000000017941 */ /* 0x000fea0003800000 */
.L_x_69:
        /* <DEDUP_REMOVED lines=12> */
.L_x_72:
[----:B------:R-:W-:Y:S05]  /*6680*/  BSYNC B1 ;  /* 0x0000000000017941 */ /* 0x000fea0003800000 */
.L_x_71:
        /* <DEDUP_REMOVED lines=12> */
.L_x_74:
[----:B------:R-:W-:Y:S05]  /*6750*/  BSYNC B1 ;  /* 0x0000000000017941 */ /* 0x000fea0003800000 */
.L_x_73:
        /* <DEDUP_REMOVED lines=12> */
.L_x_76:
[----:B------:R-:W-:Y:S05]  /*6820*/  BSYNC B1 ;  /* 0x0000000000017941 */ /* 0x000fea0003800000 */
.L_x_75:
        /* <DEDUP_REMOVED lines=12> */
.L_x_78:
[----:B------:R-:W-:Y:S05]  /*68f0*/  BSYNC B1 ;  /* 0x0000000000017941 */ /* 0x000fea0003800000 */
.L_x_77:
        /* <DEDUP_REMOVED lines=12> */
.L_x_80:
[----:B------:R-:W-:Y:S05]  /*69c0*/  BSYNC B1 ;  /* 0x0000000000017941 */ /* 0x000fea0003800000 */
.L_x_79:
        /* <DEDUP_REMOVED lines=12> */
.L_x_82:
[----:B------:R-:W-:Y:S05]  /*6a90*/  BSYNC B1 ;  /* 0x0000000000017941 */ /* 0x000fea0003800000 */
.L_x_81:
        /* <DEDUP_REMOVED lines=12> */
.L_x_84:
[----:B------:R-:W-:Y:S05]  /*6b60*/  BSYNC B1 ;  /* 0x0000000000017941 */ /* 0x000fea0003800000 */
.L_x_83:
        /* <DEDUP_REMOVED lines=12> */
.L_x_86:
[----:B------:R-:W-:Y:S05]  /*6c30*/  BSYNC B1 ;  /* 0x0000000000017941 */ /* 0x000fea0003800000 */
.L_x_85:
        /* <DEDUP_REMOVED lines=12> */
.L_x_88:
[----:B------:R-:W-:Y:S05]  /*6d00*/  BSYNC B1 ;  /* 0x0000000000017941 */ /* 0x000fea0003800000 */
.L_x_87:
        /* <DEDUP_REMOVED lines=12> */
.L_x_90:
[----:B------:R-:W-:Y:S05]  /*6dd0*/  BSYNC B1 ;  /* 0x0000000000017941 */ /* 0x000fea0003800000 */
.L_x_89:
        /* <DEDUP_REMOVED lines=12> */
.L_x_92:
[----:B------:R-:W-:Y:S05]  /*6ea0*/  BSYNC B1 ;  /* 0x0000000000017941 */ /* 0x000fea0003800000 */
.L_x_91:
        /* <DEDUP_REMOVED lines=12> */
.L_x_94:
[----:B------:R-:W-:Y:S05]  /*6f70*/  BSYNC B1 ;  /* 0x0000000000017941 */ /* 0x000fea0003800000 */
.L_x_93:
        /* <DEDUP_REMOVED lines=12> */
.L_x_96:
[----:B------:R-:W-:Y:S05]  /*7040*/  BSYNC B1 ;  /* 0x0000000000017941 */ /* 0x000fea0003800000 */
.L_x_95:
        /* <DEDUP_REMOVED lines=12> */
.L_x_98:
[----:B------:R-:W-:Y:S05]  /*7110*/  BSYNC B1 ;  /* 0x0000000000017941 */ /* 0x000fea0003800000 */
.L_x_97:
        /* <DEDUP_REMOVED lines=12> */
.L_x_100:
[----:B------:R-:W-:Y:S05]  /*71e0*/  BSYNC B1 ;  /* 0x0000000000017941 */ /* 0x000fea0003800000 */
.L_x_99:
        /* <DEDUP_REMOVED lines=12> */
.L_x_102:
[----:B------:R-:W-:Y:S05]  /*72b0*/  BSYNC B1 ;  /* 0x0000000000017941 */ /* 0x000fea0003800000 */
.L_x_101:
        /* <DEDUP_REMOVED lines=12> */
.L_x_104:
[----:B------:R-:W-:Y:S05]  /*7380*/  BSYNC B1 ;  /* 0x0000000000017941 */ /* 0x000fea0003800000 */
.L_x_103:
        /* <DEDUP_REMOVED lines=12> */
.L_x_106:
[----:B------:R-:W-:Y:S05]  /*7450*/  BSYNC B1 ;  /* 0x0000000000017941 */ /* 0x000fea0003800000 */
.L_x_105:
        /* <DEDUP_REMOVED lines=12> */
.L_x_108:
[----:B------:R-:W-:Y:S05]  /*7520*/  BSYNC B1 ;  /* 0x0000000000017941 */ /* 0x000fea0003800000 */
.L_x_107:
        /* <DEDUP_REMOVED lines=12> */
.L_x_110:
[----:B------:R-:W-:Y:S05]  /*75f0*/  BSYNC B1 ;  /* 0x0000000000017941 */ /* 0x000fea0003800000 */
.L_x_109:
        /* <DEDUP_REMOVED lines=12> */
.L_x_112:
[----:B------:R-:W-:Y:S05]  /*76c0*/  BSYNC B1 ;  /* 0x0000000000017941 */ /* 0x000fea0003800000 */
.L_x_111:
        /* <DEDUP_REMOVED lines=12> */
.L_x_114:
[----:B------:R-:W-:Y:S05]  /*7790*/  BSYNC B1 ;  /* 0x0000000000017941 */ /* 0x000fea0003800000 */
.L_x_113:
        /* <DEDUP_REMOVED lines=12> */
.L_x_116:
[----:B------:R-:W-:Y:S05]  /*7860*/  BSYNC B1 ;  /* 0x0000000000017941 */ /* 0x000fea0003800000 */
.L_x_115:
        /* <DEDUP_REMOVED lines=12> */
.L_x_118:
[----:B------:R-:W-:Y:S05]  /*7930*/  BSYNC B1 ;  /* 0x0000000000017941 */ /* 0x000fea0003800000 */
.L_x_117:
        /* <DEDUP_REMOVED lines=12> */
.L_x_120:
[----:B------:R-:W-:Y:S05]  /*7a00*/  BSYNC B1 ;  /* 0x0000000000017941 */ /* 0x000fea0003800000 */
.L_x_119:
        /* <DEDUP_REMOVED lines=12> */
.L_x_122:
[----:B------:R-:W-:Y:S05]  /*7ad0*/  BSYNC B1 ;  /* 0x0000000000017941 */ /* 0x000fea0003800000 */
.L_x_121:
        /* <DEDUP_REMOVED lines=12> */
.L_x_124:
[----:B------:R-:W-:Y:S05]  /*7ba0*/  BSYNC B1 ;  /* 0x0000000000017941 */ /* 0x000fea0003800000 */
.L_x_123:
        /* <DEDUP_REMOVED lines=12> */
.L_x_126:
[----:B------:R-:W-:Y:S05]  /*7c70*/  BSYNC B1 ;  /* 0x0000000000017941 */ /* 0x000fea0003800000 */
.L_x_125:
        /* <DEDUP_REMOVED lines=12> */
.L_x_128:
[----:B------:R-:W-:Y:S05]  /*7d40*/  BSYNC B1 ;  /* 0x0000000000017941 */ /* 0x000fea0003800000 */
.L_x_127:
        /* <DEDUP_REMOVED lines=12> */
.L_x_130:
[----:B------:R-:W-:Y:S05]  /*7e10*/  BSYNC B1 ;  /* 0x0000000000017941 */ /* 0x000fea0003800000 */
.L_x_129:
        /* <DEDUP_REMOVED lines=12> */
.L_x_132:
[----:B------:R-:W-:Y:S05]  /*7ee0*/  BSYNC B1 ;  /* 0x0000000000017941 */ /* 0x000fea0003800000 */
.L_x_131:
        /* <DEDUP_REMOVED lines=12> */
.L_x_134:
[----:B------:R-:W-:Y:S05]  /*7fb0*/  BSYNC B1 ;  /* 0x0000000000017941 */ /* 0x000fea0003800000 */
.L_x_133:
        /* <DEDUP_REMOVED lines=12> */
.L_x_136:
[----:B------:R-:W-:Y:S05]  /*8080*/  BSYNC B1 ;  /* 0x0000000000017941 */ /* 0x000fea0003800000 */
.L_x_135:
        /* <DEDUP_REMOVED lines=12> */
.L_x_138:
[----:B------:R-:W-:Y:S05]  /*8150*/  BSYNC B1 ;  /* 0x0000000000017941 */ /* 0x000fea0003800000 */
.L_x_137:
        /* <DEDUP_REMOVED lines=12> */
.L_x_140:
[----:B------:R-:W-:Y:S05]  /*8220*/  BSYNC B1 ;  /* 0x0000000000017941 */ /* 0x000fea0003800000 */
.L_x_139:
        /* <DEDUP_REMOVED lines=12> */
.L_x_142:
[----:B------:R-:W-:Y:S05]  /*82f0*/  BSYNC B1 ;  /* 0x0000000000017941 */ /* 0x000fea0003800000 */
.L_x_141:
        /* <DEDUP_REMOVED lines=12> */
.L_x_144:
[----:B------:R-:W-:Y:S05]  /*83c0*/  BSYNC B1 ;  /* 0x0000000000017941 */ /* 0x000fea0003800000 */
.L_x_143:
        /* <DEDUP_REMOVED lines=12> */
.L_x_146:
[----:B------:R-:W-:Y:S05]  /*8490*/  BSYNC B1 ;  /* 0x0000000000017941 */ /* 0x000fea0003800000 */
.L_x_145:
        /* <DEDUP_REMOVED lines=12> */
.L_x_148:
[----:B------:R-:W-:Y:S05]  /*8560*/  BSYNC B1 ;  /* 0x0000000000017941 */ /* 0x000fea0003800000 */
.L_x_147:
        /* <DEDUP_REMOVED lines=12> */
.L_x_150:
[----:B------:R-:W-:Y:S05]  /*8630*/  BSYNC B1 ;  /* 0x0000000000017941 */ /* 0x000fea0003800000 */
.L_x_149:
        /* <DEDUP_REMOVED lines=12> */
.L_x_152:
[----:B------:R-:W-:Y:S05]  /*8700*/  BSYNC B1 ;  /* 0x0000000000017941 */ /* 0x000fea0003800000 */
.L_x_151:
        /* <DEDUP_REMOVED lines=12> */
.L_x_154:
[----:B------:R-:W-:Y:S05]  /*87d0*/  BSYNC B1 ;  /* 0x0000000000017941 */ /* 0x000fea0003800000 */
.L_x_153:
        /* <DEDUP_REMOVED lines=12> */
.L_x_156:
[----:B------:R-:W-:Y:S05]  /*88a0*/  BSYNC B1 ;  /* 0x0000000000017941 */ /* 0x000fea0003800000 */
.L_x_155:
[----:B-----5:R-:W-:Y:S01]  /*88b0*/  LOP3.LUT R44, R44, 0xff, RZ, 0xc0, !PT ;  /* 0x000000ff2c2c7812 */ /* 0x020fe200078ec0ff */
[----:B------:R-:W-:Y:S01]  /*88c0*/  BSSY B1, `(.L_x_157) ;  /* 0x000000b000017945 */ /* 0x000fe20003800000 */
[----:B------:R-:W-:Y:S02]  /*88d0*/  ISETP.LT.OR P2, PT, R41, 0x79, !P1 ;  /* 0x000000792900780c */ /* 0x000fe40004f41670 */
[----:B------:R-:W-:Y:S02]  /*88e0*/  F2FP.F16.E5M2.UNPACK_B R44, R44 ;  /* 0x0000002cff2c723e */ /* 0x000fe400020004ff */
[----:B0--3--:R-:W-:-:S03]  /*88f0*/  PRMT R32, RZ, 0x7610, R32 ;  /* 0x00007610ff207816 */ /* 0x009fc60000000020 */
[----:B------:R-:W-:-:S05]  /*8900*/  HADD2.F32 R44, -RZ, R44.H0_H0 ;  /* 0x2000002cff2c7230 */ /* 0x000fca0000004100 */
[----:B------:R-:W-:-:S04]  /*8910*/  FMUL R44, R44, UR21 ;  /* 0x000000152c2c7c20 */ /* 0x000fc80008400000 */
[----:B------:R-:W-:-:S05]  /*8920*/  FFMA R44, R165, UR20, R44 ;  /* 0x00000014a52c7c23 */ /* 0x000fca000800002c */
[----:B------:R-:W-:-:S05]  /*8930*/  F2FP.SATFINITE.E5M2.F32.PACK_AB_MERGE_C R33, RZ, R44, RZ ;  /* 0x0000002cff21723e */ /* 0x000fca00048060ff */
[----:B------:R0:W-:Y:S01]  /*8940*/  @!P0 STG.E.U8 desc[UR14][R24.64+0x79], R33 ;  /* 0x0000792118008986 */ /* 0x0001e2000c10110e */
[----:B------:R-:W-:Y:S05]  /*8950*/  @P2 BRA `(.L_x_158) ;  /* 0x0000000000042947 */ /* 0x000fea0003800000 */
[----:B------:R3:W5:Y:S02]  /*8960*/  LDG.E.U8 R32, desc[UR14][R34.64+0x78] ;  /* 0x0000780e22207981 */ /* 0x000764000c1e1100 */
.L_x_158:
[----:B------:R-:W-:Y:S05]  /*8970*/  BSYNC B1 ;  /* 0x0000000000017941 */ /* 0x000fea0003800000 */
.L_x_157:
[----:B-----5:R-:W-:Y:S01]  /*8980*/  LOP3.LUT R32, R32, 0xff, RZ, 0xc0, !PT ;  /* 0x000000ff20207812 */ /* 0x020fe200078ec0ff */
[----:B------:R-:W-:Y:S01]  /*8990*/  BSSY B1, `(.L_x_159) ;  /* 0x000000b000017945 */ /* 0x000fe20003800000 */
[----:B------:R-:W-:Y:S02]  /*89a0*/  ISETP.LT.OR P1, PT, R41, 0x7a, !P1 ;  /* 0x0000007a2900780c */ /* 0x000fe40004f21670 */
[----:B------:R-:W-:Y:S02]  /*89b0*/  F2FP.F16.E5M2.UNPACK_B R32, R32 ;  /* 0x00000020ff20723e */ /* 0x000fe400020004ff */
[----:B0-2---:R-:W-:-:S03]  /*89c0*/  PRMT R24, RZ, 0x7610, R24 ;  /* 0x00007610ff187816 */ /* 0x005fc60000000018 */
[----:B------:R-:W-:-:S05]  /*89d0*/  HADD2.F32 R32, -RZ, R32.H0_H0 ;  /* 0x20000020ff207230 */ /* 0x000fca0000004100 */
[----:B------:R-:W-:-:S04]  /*89e0*/  FMUL R25, R32, UR21 ;  /* 0x0000001520197c20 */ /* 0x000fc80008400000 */
[----:B------:R-:W-:-:S05]  /*89f0*/  FFMA R25, R164, UR20, R25 ;  /* 0x00000014a4197c23 */ /* 0x000fca0008000019 */
[----:B------:R-:W-:-:S05]  /*8a00*/  F2FP.SATFINITE.E5M2.F32.PACK_AB_MERGE_C R25, RZ, R25, RZ ;  /* 0x00000019ff19723e */ /* 0x000fca00048060ff */
[----:B------:R0:W-:Y:S01]  /*8a10*/  @!P2 STG.E.U8 desc[UR14][R26.64+0x78], R25 ;  /* 0x000078191a00a986 */ /* 0x0001e2000c10110e */
[----:B------:R-:W-:Y:S05]  /*8a20*/  @P1 BRA `(.L_x_160) ;  /* 0x0000000000041947 */ /* 0x000fea0003800000 */
[----:B------:R2:W5:Y:S02]  /*8a30*/  LDG.E.U8 R24, desc[UR14][R34.64+0x79] ;  /* 0x0000790e22187981 */ /* 0x000564000c1e1100 */
.L_x_160:
[----:B------:R-:W-:Y:S05]  /*8a40*/  BSYNC B1 ;  /* 0x0000000000017941 */ /* 0x000fea0003800000 */
.L_x_159:
[----:B-----5:R-:W-:Y:S01]  /*8a50*/  LOP3.LUT R24, R24, 0xff, RZ, 0xc0, !PT ;  /* 0x000000ff18187812 */ /* 0x020fe200078ec0ff */
[----:B------:R-:W-:Y:S01]  /*8a60*/  BSSY B1, `(.L_x_161) ;  /* 0x0000013000017945 */ /* 0x000fe20003800000 */
[----:B------:R-:W-:Y:S02]  /*8a70*/  IADD3 R33, P0, R43, 0x80, RZ ;  /* 0x000000802b217810 */ /* 0x000fe40007f1e0ff */
[----:B------:R-:W-:-:S03]  /*8a80*/  F2FP.F16.E5M2.UNPACK_B R24, R24 ;  /* 0x00000018ff18723e */ /* 0x000fc600020004ff */
[----:B0-----:R-:W-:Y:S01]  /*8a90*/  IMAD.X R25, RZ, RZ, R39, P0 ;  /* 0x000000ffff197224 */ /* 0x001fe200000e0627 */
[----:B------:R-:W-:Y:S01]  /*8aa0*/  ISETP.GE.AND P0, PT, R42, 0x81, PT ;  /* 0x000000812a00780c */ /* 0x000fe20003f06270 */
[----:B------:R-:W-:Y:S02]  /*8ab0*/  HADD2.F32 R24, -RZ, R24.H0_H0 ;  /* 0x20000018ff187230 */ /* 0x000fe40000004100 */
[----:B--234-:R-:W-:Y:S01]  /*8ac0*/  IMAD R34, R25, UR6, RZ ;  /* 0x0000000619227c24 */ /* 0x01cfe2000f8e02ff */
        /* <DEDUP_REMOVED lines=12> */
.L_x_162:
[----:B------:R-:W-:Y:S05]  /*8b90*/  BSYNC B1 ;  /* 0x0000000000017941 */ /* 0x000fea0003800000 */
.L_x_161:
[----:B-----5:R-:W-:Y:S01]  /*8ba0*/  LOP3.LUT R32, R32, 0xff, RZ, 0xc0, !PT ;  /* 0x000000ff20207812 */ /* 0x020fe200078ec0ff */
[----:B------:R-:W-:Y:S01]  /*8bb0*/  BSSY B1, `(.L_x_163) ;  /* 0x000000b000017945 */ /* 0x000fe20003800000 */
[----:B------:R-:W-:Y:S02]  /*8bc0*/  ISETP.LT.OR P2, PT, R41, 0x2, !P0 ;  /* 0x000000022900780c */ /* 0x000fe40004741670 */
[----:B------:R-:W-:Y:S02]  /*8bd0*/  F2FP.F16.E5M2.UNPACK_B R32, R32 ;  /* 0x00000020ff20723e */ /* 0x000fe400020004ff */
[----:B0-----:R-:W-:-:S03]  /*8be0*/  PRMT R26, RZ, 0x7610, R26 ;  /* 0x00007610ff1a7816 */ /* 0x001fc6000000001a */
[----:B------:R-:W-:-:S05]  /*8bf0*/  HADD2.F32 R32, -RZ, R32.H0_H0 ;  /* 0x20000020ff207230 */ /* 0x000fca0000004100 */
[----:B------:R-:W-:-:S04]  /*8c00*/  FMUL R27, R32, UR21 ;  /* 0x00000015201b7c20 */ /* 0x000fc80008400000 */
[----:B------:R-:W-:-:S05]  /*8c10*/  FFMA R27, R162, UR20, R27 ;  /* 0x00000014a21b7c23 */ /* 0x000fca000800001b */
[----:B------:R-:W-:-:S05]  /*8c20*/  F2FP.SATFINITE.E5M2.F32.PACK_AB_MERGE_C R27, RZ, R27, RZ ;  /* 0x0000001bff1b723e */ /* 0x000fca00048060ff */
[----:B------:R0:W-:Y:S01]  /*8c30*/  @!P3 STG.E.U8 desc[UR14][R28.64], R27 ;  /* 0x0000001b1c00b986 */ /* 0x0001e2000c10110e */
[----:B------:R-:W-:Y:S05]  /*8c40*/  @P2 BRA `(.L_x_164) ;  /* 0x0000000000042947 */ /* 0x000fea0003800000 */
[----:B------:R3:W5:Y:S02]  /*8c50*/  LDG.E.U8 R26, desc[UR14][R24.64+0x1] ;  /* 0x0000010e181a7981 */ /* 0x000764000c1e1100 */
.L_x_164:
[----:B------:R-:W-:Y:S05]  /*8c60*/  BSYNC B1 ;  /* 0x0000000000017941 */ /* 0x000fea0003800000 */
.L_x_163:
[----:B-----5:R-:W-:Y:S01]  /*8c70*/  LOP3.LUT R26, R26, 0xff, RZ, 0xc0, !PT ;  /* 0x000000ff1a1a7812 */ /* 0x020fe200078ec0ff */
[----:B------:R-:W-:Y:S01]  /*8c80*/  BSSY B1, `(.L_x_165) ;  /* 0x0000013000017945 */ /* 0x000fe20003800000 */
[----:B------:R-:W-:Y:S02]  /*8c90*/  IADD3 R43, P1, R43, 0x88, RZ ;  /* 0x000000882b2b7810 */ /* 0x000fe40007f3e0ff */
[----:B------:R-:W-:Y:S02]  /*8ca0*/  F2FP.F16.E5M2.UNPACK_B R26, R26 ;  /* 0x0000001aff1a723e */ /* 0x000fe400020004ff */
[----:B------:R-:W-:Y:S01]  /*8cb0*/  PRMT R32, RZ, 0x7610, R32 ;  /* 0x00007610ff207816 */ /* 0x000fe20000000020 */
[----:B------:R-:W-:Y:S01]  /*8cc0*/  IMAD.X R38, RZ, RZ, R39, P1 ;  /* 0x000000ffff267224 */ /* 0x000fe200008e0627 */
[----:B------:R-:W-:Y:S01]  /*8cd0*/  ISETP.GE.AND P1, PT, R42, 0x89, PT ;  /* 0x000000892a00780c */ /* 0x000fe20003f26270 */
[----:B------:R-:W-:Y:S02]  /*8ce0*/  HADD2.F32 R26, -RZ, R26.H0_H0 ;  /* 0x2000001aff1a7230 */ /* 0x000fe40000004100 */
[----:B------:R-:W-:Y:S01]  /*8cf0*/  IMAD R38, R38, UR6, RZ ;  /* 0x0000000626267c24 */ /* 0x000fe2000f8e02ff */
[----:B------:R-:W-:Y:S01]  /*8d00*/  ISETP.LT.OR P5, PT, R41, 0x1, !P1 ;  /* 0x000000012900780c */ /* 0x000fe20004fa1670 */
[----:B------:R-:W-:-:S04]  /*8d10*/  IMAD.WIDE.U32 R36, R43, UR6, R36 ;  /* 0x000000062b247c25 */ /* 0x000fc8000f8e0024 */
[----:B------:R-:W-:Y:S01]  /*8d20*/  FMUL R26, R26, UR21 ;  /* 0x000000151a1a7c20 */ /* 0x000fe20008400000 */
[----:B------:R-:W-:-:S03]  /*8d30*/  IMAD R43, R43, UR7, R38 ;  /* 0x000000072b2b7c24 */ /* 0x000fc6000f8e0226 */
[----:B------:R-:W-:Y:S01]  /*8d40*/  FFMA R161, R161, UR20, R26 ;  /* 0x00000014a1a17c23 */ /* 0x000fe2000800001a */
[----:B------:R-:W-:-:S04]  /*8d50*/  IADD3 R26, P3, R36, UR10, RZ ;  /* 0x0000000a241a7c10 */ /* 0x000fc8000ff7e0ff */
[----:B------:R-:W-:Y:S02]  /*8d60*/  F2FP.SATFINITE.E5M2.F32.PACK_AB_MERGE_C R161, RZ, R161, RZ ;  /* 0x000000a1ffa1723e */ /* 0x000fe400048060ff */
[----:B0-----:R-:W-:-:S03]  /*8d70*/  IADD3.X R27, R37, UR11, R43, P3, !PT ;  /* 0x0000000b251b7c10 */ /* 0x001fc60009ffe42b */
[----:B------:R0:W-:Y:S01]  /*8d80*/  @!P2 STG.E.U8 desc[UR14][R28.64+0x1], R161 ;  /* 0x000001a11c00a986 */ /* 0x0001e2000c10110e */
[----:B------:R-:W-:Y:S05]  /*8d90*/  @P5 BRA `(.L_x_166) ;  /* 0x0000000000045947 */ /* 0x000fea0003800000 */
[----:B------:R4:W5:Y:S02]  /*8da0*/  LDG.E.U8 R32, desc[UR14][R26.64] ;  /* 0x0000000e1a207981 */ /* 0x000964000c1e1100 */
.L_x_166:
[----:B------:R-:W-:Y:S05]  /*8db0*/  BSYNC B1 ;  /* 0x0000000000017941 */ /* 0x000fea0003800000 */
.L_x_165:
        /* <DEDUP_REMOVED lines=12> */
.L_x_168:
[----:B------:R-:W-:Y:S05]  /*8e80*/  BSYNC B1 ;  /* 0x0000000000017941 */ /* 0x000fea0003800000 */
.L_x_167:
        /* <DEDUP_REMOVED lines=12> */
.L_x_170:
[----:B------:R-:W-:Y:S05]  /*8f50*/  BSYNC B1 ;  /* 0x0000000000017941 */ /* 0x000fea0003800000 */
.L_x_169:
        /* <DEDUP_REMOVED lines=12> */
.L_x_172:
[----:B------:R-:W-:Y:S05]  /*9020*/  BSYNC B1 ;  /* 0x0000000000017941 */ /* 0x000fea0003800000 */
.L_x_171:
        /* <DEDUP_REMOVED lines=12> */
.L_x_174:
[----:B------:R-:W-:Y:S05]  /*90f0*/  BSYNC B1 ;  /* 0x0000000000017941 */ /* 0x000fea0003800000 */
.L_x_173:
        /* <DEDUP_REMOVED lines=12> */
.L_x_176:
[----:B------:R-:W-:Y:S05]  /*91c0*/  BSYNC B1 ;  /* 0x0000000000017941 */ /* 0x000fea0003800000 */
.L_x_175:
        /* <DEDUP_REMOVED lines=12> */
.L_x_178:
[----:B------:R-:W-:Y:S05]  /*9290*/  BSYNC B1 ;  /* 0x0000000000017941 */ /* 0x000fea0003800000 */
.L_x_177:
        /* <DEDUP_REMOVED lines=12> */
.L_x_180:
[----:B------:R-:W-:Y:S05]  /*9360*/  BSYNC B1 ;  /* 0x0000000000017941 */ /* 0x000fea0003800000 */
.L_x_179:
        /* <DEDUP_REMOVED lines=12> */
.L_x_182:
[----:B------:R-:W-:Y:S05]  /*9430*/  BSYNC B1 ;  /* 0x0000000000017941 */ /* 0x000fea0003800000 */
.L_x_181:
        /* <DEDUP_REMOVED lines=12> */
.L_x_184:
[----:B------:R-:W-:Y:S05]  /*9500*/  BSYNC B1 ;  /* 0x0000000000017941 */ /* 0x000fea0003800000 */
.L_x_183:
[----:B-----5:R-:W-:Y:S01]  /*9510*/  LOP3.LUT R32, R32, 0xff, RZ, 0xc0, !PT ;  /* 0x000000ff20207812 */ /* 0x020fe200078ec0ff */
[----:B------:R-:W-:Y:S01]  /*9520*/  BSSY B1, `(.L_x_185) ;  /* 0x000000b000017945 */ /* 0x000fe20003800000 */
[----:B------:R-:W-:Y:S02]  /*9530*/  ISETP.LT.OR P3, PT, R41, 0x19, !P0 ;  /* 0x000000192900780c */ /* 0x000fe40004761670 */
[----:B------:R-:W-:-:S05]  /*9540*/  F2FP.F16.E5M2.UNPACK_B R32, R32 ;  /* 0x00000020ff20723e */ /* 0x000fca00020004ff */
[----:B------:R-:W-:-:S05]  /*9550*/  HADD2.F32 R32, -RZ, R32.H0_H0 ;  /* 0x20000020ff207230 */ /* 0x000fca0000004100 */
[----:B------:R-:W-:-:S04]  /*9560*/  FMUL R32, R32, UR21 ;  /* 0x0000001520207c20 */ /* 0x000fc80008400000 */
[----:B------:R-:W-:Y:S01]  /*9570*/  FFMA R32, R23, UR20, R32 ;  /* 0x0000001417207c23 */ /* 0x000fe20008000020 */
[----:B------:R-:W-:-:S04]  /*9580*/  PRMT R23, RZ, 0x7610, R23 ;  /* 0x00007610ff177816 */ /* 0x000fc80000000017 */
[----:B0-----:R-:W-:-:S05]  /*9590*/  F2FP.SATFINITE.E5M2.F32.PACK_AB_MERGE_C R33, RZ, R32, RZ ;  /* 0x00000020ff21723e */ /* 0x001fca00048060ff */
[----:B------:R0:W-:Y:S01]  /*95a0*/  @!P2 STG.E.U8 desc[UR14][R30.64+0x11], R33 ;  /* 0x000011211e00a986 */ /* 0x0001e2000c10110e */
[----:B------:R-:W-:Y:S05]  /*95b0*/  @P3 BRA `(.L_x_186) ;  /* 0x0000000000043947 */ /* 0x000fea0003800000 */
[----:B------:R0:W5:Y:S02]  /*95c0*/  LDG.E.U8 R23, desc[UR14][R24.64+0x18] ;  /* 0x0000180e18177981 */ /* 0x000164000c1e1100 */
.L_x_186:
[----:B------:R-:W-:Y:S05]  /*95d0*/  BSYNC B1 ;  /* 0x0000000000017941 */ /* 0x000fea0003800000 */
.L_x_185:
        /* <DEDUP_REMOVED lines=8> */
[----:B------:R-:W-:-:S05]  /*9660*/  F2FP.SATFINITE.E5M2.F32.PACK_AB_MERGE_C R23, RZ, R23, RZ ;  /* 0x00000017ff17723e */ /* 0x000fca00048060ff */
[----:B------:R0:W-:Y:S01]  /*9670*/  @!P3 STG.E.U8 desc[UR14][R28.64+0x18], R23 ;  /* 0x000018171c00b986 */ /* 0x0001e2000c10110e */
[----:B------:R-:W-:Y:S05]  /*9680*/  @P2 BRA `(.L_x_188) ;  /* 0x0000000000042947 */ /* 0x000fea0003800000 */
[----:B------:R0:W5:Y:S02]  /*9690*/  LDG.E.U8 R22, desc[UR14][R24.64+0x19] ;  /* 0x0000190e18167981 */ /* 0x000164000c1e1100 */
.L_x_188:
[----:B------:R-:W-:Y:S05]  /*96a0*/  BSYNC B1 ;  /* 0x0000000000017941 */ /* 0x000fea0003800000 */
.L_x_187:
        /* <DEDUP_REMOVED lines=12> */
.L_x_190:
[----:B------:R-:W-:Y:S05]  /*9770*/  BSYNC B1 ;  /* 0x0000000000017941 */ /* 0x000fea0003800000 */
.L_x_189:
        /* <DEDUP_REMOVED lines=12> */
.L_x_192:
[----:B------:R-:W-:Y:S05]  /*9840*/  BSYNC B1 ;  /* 0x0000000000017941 */ /* 0x000fea0003800000 */
.L_x_191:
        /* <DEDUP_REMOVED lines=12> */
.L_x_194:
[----:B------:R-:W-:Y:S05]  /*9910*/  BSYNC B1 ;  /* 0x0000000000017941 */ /* 0x000fea0003800000 */
.L_x_193:
        /* <DEDUP_REMOVED lines=12> */
.L_x_196:
[----:B------:R-:W-:Y:S05]  /*99e0*/  BSYNC B1 ;  /* 0x0000000000017941 */ /* 0x000fea0003800000 */
.L_x_195:
        /* <DEDUP_REMOVED lines=12> */
.L_x_198:
[----:B------:R-:W-:Y:S05]  /*9ab0*/  BSYNC B1 ;  /* 0x0000000000017941 */ /* 0x000fea0003800000 */
.L_x_197:
        /* <DEDUP_REMOVED lines=12> */
.L_x_200:
[----:B------:R-:W-:Y:S05]  /*9b80*/  BSYNC B1 ;  /* 0x0000000000017941 */ /* 0x000fea0003800000 */
.L_x_199:
        /* <DEDUP_REMOVED lines=12> */
.L_x_202:
[----:B------:R-:W-:Y:S05]  /*9c50*/  BSYNC B1 ;  /* 0x0000000000017941 */ /* 0x000fea0003800000 */
.L_x_201:
        /* <DEDUP_REMOVED lines=12> */
.L_x_204:
[----:B------:R-:W-:Y:S05]  /*9d20*/  BSYNC B1 ;  /* 0x0000000000017941 */ /* 0x000fea0003800000 */
.L_x_203:
        /* <DEDUP_REMOVED lines=12> */
.L_x_206:
[----:B------:R-:W-:Y:S05]  /*9df0*/  BSYNC B1 ;  /* 0x0000000000017941 */ /* 0x000fea0003800000 */
.L_x_205:
        /* <DEDUP_REMOVED lines=12> */
.L_x_208:
[----:B------:R-:W-:Y:S05]  /*9ec0*/  BSYNC B1 ;  /* 0x0000000000017941 */ /* 0x000fea0003800000 */
.L_x_207:
        /* <DEDUP_REMOVED lines=12> */
.L_x_210:
[----:B------:R-:W-:Y:S05]  /*9f90*/  BSYNC B1 ;  /* 0x0000000000017941 */ /* 0x000fea0003800000 */
.L_x_209:
        /* <DEDUP_REMOVED lines=12> */
.L_x_212:
[----:B------:R-:W-:Y:S05]  /*a060*/  BSYNC B1 ;  /* 0x0000000000017941 */ /* 0x000fea0003800000 */
.L_x_211:
        /* <DEDUP_REMOVED lines=12> */
.L_x_214:
[----:B------:R-:W-:Y:S05]  /*a130*/  BSYNC B1 ;  /* 0x0000000000017941 */ /* 0x000fea0003800000 */
.L_x_213:
        /* <DEDUP_REMOVED lines=12> */
.L_x_216:
[----:B------:R-:W-:Y:S05]  /*a200*/  BSYNC B1 ;  /* 0x0000000000017941 */ /* 0x000fea0003800000 */
.L_x_215:
        /* <DEDUP_REMOVED lines=12> */
.L_x_218:
[----:B------:R-:W-:Y:S05]  /*a2d0*/  BSYNC B1 ;  /* 0x0000000000017941 */ /* 0x000fea0003800000 */
.L_x_217:
        /* <DEDUP_REMOVED lines=12> */
.L_x_220:
[----:B------:R-:W-:Y:S05]  /*a3a0*/  BSYNC B1 ;  /* 0x0000000000017941 */ /* 0x000fea0003800000 */
.L_x_219:
        /* <DEDUP_REMOVED lines=12> */
.L_x_222:
[----:B------:R-:W-:Y:S05]  /*a470*/  BSYNC B1 ;  /* 0x0000000000017941 */ /* 0x000fea0003800000 */
.L_x_221:
        /* <DEDUP_REMOVED lines=12> */
.L_x_224:
[----:B------:R-:W-:Y:S05]  /*a540*/  BSYNC B1 ;  /* 0x0000000000017941 */ /* 0x000fea0003800000 */
.L_x_223:
        /* <DEDUP_REMOVED lines=12> */
.L_x_226:
[----:B------:R-:W-:Y:S05]  /*a610*/  BSYNC B1 ;  /* 0x0000000000017941 */ /* 0x000fea0003800000 */
.L_x_225:
        /* <DEDUP_REMOVED lines=12> */
.L_x_228:
[----:B------:R-:W-:Y:S05]  /*a6e0*/  BSYNC B1 ;  /* 0x0000000000017941 */ /* 0x000fea0003800000 */
.L_x_227:
[----:B-----5:R-:W-:Y:S01]  /*a6f0*/  LOP3.LUT R2, R2, 0xff, RZ, 0xc0, !PT ;  /* 0x000000ff02027812 */ /* 0x020fe200078ec0ff */
[----:B------:R-:W-:Y:S01]  /*a700*/  BSSY B1, `(.L_x_229) ;  /* 0x000000b000017945 */ /* 0x000fe20003800000 */
[----:B------:R-:W-:Y:S02]  /*a710*/  ISETP.LT.OR P3, PT, R41, 0x41, !P1 ;  /* 0x000000412900780c */ /* 0x000fe40004f61670 */
[----:B------:R-:W-:-:S05]  /*a720*/  F2FP.F16.E5M2.UNPACK_B R2, R2 ;  /* 0x00000002ff02723e */ /* 0x000fca00020004ff */
[----:B------:R-:W-:-:S05]  /*a730*/  HADD2.F32 R2, -RZ, R2.H0_H0 ;  /* 0x20000002ff027230 */ /* 0x000fca0000004100 */
[----:B0-----:R-:W-:-:S04]  /*a740*/  FMUL R3, R2, UR21 ;  /* 0x0000001502037c20 */ /* 0x001fc80008400000 */
[----:B------:R-:W-:Y:S01]  /*a750*/  FFMA R3, R0, UR20, R3 ;  /* 0x0000001400037c23 */ /* 0x000fe20008000003 */
[----:B------:R-:W-:-:S04]  /*a760*/  PRMT R0, RZ, 0x7610, R0 ;  /* 0x00007610ff007816 */ /* 0x000fc80000000000 */
[----:B------:R-:W-:-:S05]  /*a770*/  F2FP.SATFINITE.E5M2.F32.PACK_AB_MERGE_C R3, RZ, R3, RZ ;  /* 0x00000003ff03723e */ /* 0x000fca00048060ff */
[----:B------:R0:W-:Y:S01]  /*a780*/  @!P2 STG.E.U8 desc[UR14][R28.64+0x41], R3 ;  /* 0x000041031c00a986 */ /* 0x0001e2000c10110e */
[----:B------:R-:W-:Y:S05]  /*a790*/  @P3 BRA `(.L_x_230) ;  /* 0x0000000000043947 */ /* 0x000fea0003800000 */
[----:B------:R0:W5:Y:S02]  /*a7a0*/  LDG.E.U8 R0, desc[UR14][R26.64+0x40] ;  /* 0x0000400e1a007981 */ /* 0x000164000c1e1100 */
.L_x_230:
[----:B------:R-:W-:Y:S05]  /*a7b0*/  BSYNC B1 ;  /* 0x0000000000017941 */ /* 0x000fea0003800000 */
.L_x_229:
[----:B------:R-:W2:Y:S01]  /*a7c0*/  LDL.LU R2, [R1] ;  /* 0x0000000001027983 */ /* 0x000ea20000300800 */
[----:B-----5:R-:W-:Y:S01]  /*a7d0*/  LOP3.LUT R0, R0, 0xff, RZ, 0xc0, !PT ;  /* 0x000000ff00007812 */ /* 0x020fe200078ec0ff */
[----:B------:R-:W-:Y:S01]  /*a7e0*/  BSSY B1, `(.L_x_231) ;  /* 0x000000b000017945 */ /* 0x000fe20003800000 */
[----:B------:R-:W-:Y:S02]  /*a7f0*/  ISETP.LT.OR P2, PT, R41, 0x42, !P1 ;  /* 0x000000422900780c */ /* 0x000fe40004f41670 */
[----:B------:R-:W-:-:S05]  /*a800*/  F2FP.F16.E5M2.UNPACK_B R0, R0 ;  /* 0x00000000ff00723e */ /* 0x000fca00020004ff */
[----:B------:R-:W-:-:S05]  /*a810*/  HADD2.F32 R0, -RZ, R0.H0_H0 ;  /* 0x20000000ff007230 */ /* 0x000fca0000004100 */
[----:B------:R-:W-:-:S04]  /*a820*/  FMUL R0, R0, UR21 ;  /* 0x0000001500007c20 */ /* 0x000fc80008400000 */
[----:B--2---:R-:W-:-:S05]  /*a830*/  FFMA R0, R2, UR20, R0 ;  /* 0x0000001402007c23 */ /* 0x004fca0008000000 */
[----:B0-----:R-:W-:Y:S02]  /*a840*/  F2FP.SATFINITE.E5M2.F32.PACK_AB_MERGE_C R3, RZ, R0, RZ ;  /* 0x00000000ff03723e */ /* 0x001fe400048060ff */
[----:B------:R-:W-:-:S03]  /*a850*/  PRMT R0, RZ, 0x7610, R0 ;  /* 0x00007610ff007816 */ /* 0x000fc60000000000 */
[----:B------:R0:W-:Y:S01]  /*a860*/  @!P3 STG.E.U8 desc[UR14][R30.64+0x40], R3 ;  /* 0x000040031e00b986 */ /* 0x0001e2000c10110e */
[----:B------:R-:W-:Y:S05]  /*a870*/  @P2 BRA `(.L_x_232) ;  /* 0x0000000000042947 */ /* 0x000fea0003800000 */
[----:B------:R2:W5:Y:S02]  /*a880*/  LDG.E.U8 R0, desc[UR14][R26.64+0x41] ;  /* 0x0000410e1a007981 */ /* 0x000564000c1e1100 */
.L_x_232:
[----:B------:R-:W-:Y:S05]  /*a890*/  BSYNC B1 ;  /* 0x0000000000017941 */ /* 0x000fea0003800000 */
.L_x_231:
[----:B------:R-:W3:Y:S01]  /*a8a0*/  LDL.LU R2, [R1+0x4] ;  /* 0x0000040001027983 */ /* 0x000ee20000300800 */
[----:B-----5:R-:W-:Y:S01]  /*a8b0*/  LOP3.LUT R0, R0, 0xff, RZ, 0xc0, !PT ;  /* 0x000000ff00007812 */ /* 0x020fe200078ec0ff */
[----:B------:R-:W-:Y:S01]  /*a8c0*/  BSSY B1, `(.L_x_233) ;  /* 0x000000b000017945 */ /* 0x000fe20003800000 */
[----:B------:R-:W-:Y:S02]  /*a8d0*/  ISETP.LT.OR P3, PT, R41, 0x49, !P0 ;  /* 0x000000492900780c */ /* 0x000fe40004761670 */
[----:B------:R-:W-:-:S05]  /*a8e0*/  F2FP.F16.E5M2.UNPACK_B R0, R0 ;  /* 0x00000000ff00723e */ /* 0x000fca00020004ff */
[----:B------:R-:W-:-:S05]  /*a8f0*/  HADD2.F32 R0, -RZ, R0.H0_H0 ;  /* 0x20000000ff007230 */ /* 0x000fca0000004100 */
[----:B------:R-:W-:-:S04]  /*a900*/  FMUL R0, R0, UR21 ;  /* 0x0000001500007c20 */ /* 0x000fc80008400000 */
[----:B---3--:R-:W-:-:S05]  /*a910*/  FFMA R0, R2, UR20, R0 ;  /* 0x0000001402007c23 */ /* 0x008fca0008000000 */
[----:B0-----:R-:W-:Y:S02]  /*a920*/  F2FP.SATFINITE.E5M2.F32.PACK_AB_MERGE_C R3, RZ, R0, RZ ;  /* 0x00000000ff03723e */ /* 0x001fe400048060ff */
[----:B------:R-:W-:-:S03]  /*a930*/  PRMT R0, RZ, 0x7610, R0 ;  /* 0x00007610ff007816 */ /* 0x000fc60000000000 */
[----:B------:R0:W-:Y:S01]  /*a940*/  @!P2 STG.E.U8 desc[UR14][R30.64+0x41], R3 ;  /* 0x000041031e00a986 */ /* 0x0001e2000c10110e */
[----:B------:R-:W-:Y:S05]  /*a950*/  @P3 BRA `(.L_x_234) ;  /* 0x0000000000043947 */ /* 0x000fea0003800000 */
[----:B------:R3:W5:Y:S02]  /*a960*/  LDG.E.U8 R0, desc[UR14][R24.64+0x48] ;  /* 0x0000480e18007981 */ /* 0x000764000c1e1100 */
.L_x_234:
[----:B------:R-:W-:Y:S05]  /*a970*/  BSYNC B1 ;  /* 0x0000000000017941 */ /* 0x000fea0003800000 */
.L_x_233:
[----:B------:R-:W2:Y:S01]  /*a980*/  LDL.LU R2, [R1+0x8] ;  /* 0x0000080001027983 */ /* 0x000ea20000300800 */
        /* <DEDUP_REMOVED lines=12> */
.L_x_236:
[----:B------:R-:W-:Y:S05]  /*aa50*/  BSYNC B1 ;  /* 0x0000000000017941 */ /* 0x000fea0003800000 */
.L_x_235:
        /* <DEDUP_REMOVED lines=13> */
.L_x_238:
[----:B------:R-:W-:Y:S05]  /*ab30*/  BSYNC B1 ;  /* 0x0000000000017941 */ /* 0x000fea0003800000 */
.L_x_237:
        /* <DEDUP_REMOVED lines=13> */
.L_x_240:
[----:B------:R-:W-:Y:S05]  /*ac10*/  BSYNC B1 ;  /* 0x0000000000017941 */ /* 0x000fea0003800000 */
.L_x_239:
        /* <DEDUP_REMOVED lines=13> */
.L_x_242:
[----:B------:R-:W-:Y:S05]  /*acf0*/  BSYNC B1 ;  /* 0x0000000000017941 */ /* 0x000fea0003800000 */
.L_x_241:
        /* <DEDUP_REMOVED lines=13> */
.L_x_244:
[----:B------:R-:W-:Y:S05]  /*add0*/  BSYNC B1 ;  /* 0x0000000000017941 */ /* 0x000fea0003800000 */
.L_x_243:
        /* <DEDUP_REMOVED lines=13> */
.L_x_246:
[----:B------:R-:W-:Y:S05]  /*aeb0*/  BSYNC B1 ;  /* 0x0000000000017941 */ /* 0x000fea0003800000 */
.L_x_245:
        /* <DEDUP_REMOVED lines=13> */
.L_x_248:
[----:B------:R-:W-:Y:S05]  /*af90*/  BSYNC B1 ;  /* 0x0000000000017941 */ /* 0x000fea0003800000 */
.L_x_247:
        /* <DEDUP_REMOVED lines=13> */
.L_x_250:
[----:B------:R-:W-:Y:S05]  /*b070*/  BSYNC B1 ;  /* 0x0000000000017941 */ /* 0x000fea0003800000 */
.L_x_249:
        /* <DEDUP_REMOVED lines=13> */
.L_x_252:
[----:B------:R-:W-:Y:S05]  /*b150*/  BSYNC B1 ;  /* 0x0000000000017941 */ /* 0x000fea0003800000 */
.L_x_251:
        /* <DEDUP_REMOVED lines=13> */
.L_x_254:
[----:B------:R-:W-:Y:S05]  /*b230*/  BSYNC B1 ;  /* 0x0000000000017941 */ /* 0x000fea0003800000 */
.L_x_253:
        /* <DEDUP_REMOVED lines=13> */
.L_x_256:
[----:B------:R-:W-:Y:S05]  /*b310*/  BSYNC B1 ;  /* 0x0000000000017941 */ /* 0x000fea0003800000 */
.L_x_255:
        /* <DEDUP_REMOVED lines=13> */
.L_x_258:
[----:B------:R-:W-:Y:S05]  /*b3f0*/  BSYNC B1 ;  /* 0x0000000000017941 */ /* 0x000fea0003800000 */
.L_x_257:
        /* <DEDUP_REMOVED lines=13> */
.L_x_260:
[----:B------:R-:W-:Y:S05]  /*b4d0*/  BSYNC B1 ;  /* 0x0000000000017941 */ /* 0x000fea0003800000 */
.L_x_259:
        /* <DEDUP_REMOVED lines=13> */
.L_x_262:
[----:B------:R-:W-:Y:S05]  /*b5b0*/  BSYNC B1 ;  /* 0x0000000000017941 */ /* 0x000fea0003800000 */
.L_x_261:
        /* <DEDUP_REMOVED lines=13> */
.L_x_264:
[----:B------:R-:W-:Y:S05]  /*b690*/  BSYNC B1 ;  /* 0x0000000000017941 */ /* 0x000fea0003800000 */
.L_x_263:
        /* <DEDUP_REMOVED lines=13> */
.L_x_266:
[----:B------:R-:W-:Y:S05]  /*b770*/  BSYNC B1 ;  /* 0x0000000000017941 */ /* 0x000fea0003800000 */
.L_x_265:
        /* <DEDUP_REMOVED lines=13> */
.L_x_268:
[----:B------:R-:W-:Y:S05]  /*b850*/  BSYNC B1 ;  /* 0x0000000000017941 */ /* 0x000fea0003800000 */
.L_x_267:
        /* <DEDUP_REMOVED lines=13> */
.L_x_270:
[----:B------:R-:W-:Y:S05]  /*b930*/  BSYNC B1 ;  /* 0x0000000000017941 */ /* 0x000fea0003800000 */
.L_x_269:
        /* <DEDUP_REMOVED lines=13> */
.L_x_272:
[----:B------:R-:W-:Y:S05]  /*ba10*/  BSYNC B1 ;  /* 0x0000000000017941 */ /* 0x000fea0003800000 */
.L_x_271:
        /* <DEDUP_REMOVED lines=13> */
.L_x_274:
[----:B------:R-:W-:Y:S05]  /*baf0*/  BSYNC B1 ;  /* 0x0000000000017941 */ /* 0x000fea0003800000 */
.L_x_273:
        /* <DEDUP_REMOVED lines=13> */
.L_x_276:
[----:B------:R-:W-:Y:S05]  /*bbd0*/  BSYNC B1 ;  /* 0x0000000000017941 */ /* 0x000fea0003800000 */
.L_x_275:
        /* <DEDUP_REMOVED lines=13> */
.L_x_278:
[----:B------:R-:W-:Y:S05]  /*bcb0*/  BSYNC B1 ;  /* 0x0000000000017941 */ /* 0x000fea0003800000 */
.L_x_277:
        /* <DEDUP_REMOVED lines=13> */
.L_x_280:
[----:B------:R-:W-:Y:S05]  /*bd90*/  BSYNC B1 ;  /* 0x0000000000017941 */ /* 0x000fea0003800000 */
.L_x_279:
        /* <DEDUP_REMOVED lines=13> */
.L_x_282:
[----:B------:R-:W-:Y:S05]  /*be70*/  BSYNC B1 ;  /* 0x0000000000017941 */ /* 0x000fea0003800000 */
.L_x_281:
        /* <DEDUP_REMOVED lines=13> */
.L_x_284:
[----:B------:R-:W-:Y:S05]  /*bf50*/  BSYNC B1 ;  /* 0x0000000000017941 */ /* 0x000fea0003800000 */
.L_x_283:
        /* <DEDUP_REMOVED lines=13> */
.L_x_286:
[----:B------:R-:W-:Y:S05]  /*c030*/  BSYNC B1 ;  /* 0x0000000000017941 */ /* 0x000fea0003800000 */
.L_x_285:
        /* <DEDUP_REMOVED lines=13> */
.L_x_288:
[----:B------:R-:W-:Y:S05]  /*c110*/  BSYNC B1 ;  /* 0x0000000000017941 */ /* 0x000fea0003800000 */
.L_x_287:
[----:B------:R-:W-:Y:S05]  /*c120*/  @P1 BRA `(.L_x_289) ;  /* 0x0000002000ac1947 */ /* 0x000fea0003800000 */
[----:B------:R-:W2:Y:S01]  /*c130*/  LDL.LU R2, [R1+0x74] ;  /* 0x0000740001027983 */ /* 0x000ea20000300800 */
[----:B-----5:R-:W-:-:S04]  /*c140*/  LOP3.LUT R0, R0, 0xff, RZ, 0xc0, !PT ;  /* 0x000000ff00007812 */ /* 0x020fc800078ec0ff */
[----:B------:R-:W-:-:S05]  /*c150*/  F2FP.F16.E5M2.UNPACK_B R0, R0 ;  /* 0x00000000ff00723e */ /* 0x000fca00020004ff */
[----:B------:R-:W-:-:S05]  /*c160*/  HADD2.F32 R0, -RZ, R0.H0_H0 ;  /* 0x20000000ff007230 */ /* 0x000fca0000004100 */
[----:B------:R-:W-:-:S04]  /*c170*/  FMUL R0, R0, UR21 ;  /* 0x0000001500007c20 */ /* 0x000fc80008400000 */
[----:B--2---:R-:W-:-:S05]  /*c180*/  FFMA R0, R2, UR20, R0 ;  /* 0x0000001402007c23 */ /* 0x004fca0008000000 */
[----:B0-----:R-:W-:-:S05]  /*c190*/  F2FP.SATFINITE.E5M2.F32.PACK_AB_MERGE_C R3, RZ, R0, RZ ;  /* 0x00000000ff03723e */ /* 0x001fca00048060ff */
[----:B------:R0:W-:Y:S01]  /*c1a0*/  STG.E.U8 desc[UR14][R30.64+0x79], R3 ;  /* 0x000079031e007986 */ /* 0x0001e2000c10110e */
[----:B------:R-:W-:Y:S05]  /*c1b0*/  BRA `(.L_x_289) ;  /* 0x0000002000887947 */ /* 0x000fea0003800000 */
.L_x_32:
[C---:B------:R-:W-:Y:S01]  /*c1c0*/  ISETP.GE.AND P3, PT, R42.reuse, 0x1, PT ;  /* 0x000000012a00780c */ /* 0x040fe20003f66270 */
[----:B------:R-:W2:Y:S01]  /*c1d0*/  LDL.LU R227, [R1+0x10] ;  /* 0x0000100001e37983 */ /* 0x000ea20000300800 */
[----:B------:R-:W-:Y:S01]  /*c1e0*/  ISETP.GE.AND P2, PT, R42, 0x9, PT ;  /* 0x000000092a00780c */ /* 0x000fe20003f46270 */
[----:B------:R-:W-:Y:S01]  /*c1f0*/  FMUL R225, R225, UR20 ;  /* 0x00000014e1e17c20 */ /* 0x000fe20008400000 */
[C---:B------:R-:W-:Y:S01]  /*c200*/  ISETP.LT.OR P0, PT, R41.reuse, 0x1, !P3 ;  /* 0x000000012900780c */ /* 0x040fe20005f01670 */
[----:B------:R-:W-:Y:S01]  /*c210*/  FMUL R226, R226, UR20 ;  /* 0x00000014e2e27c20 */ /* 0x000fe20008400000 */
[----:B------:R-:W-:Y:S01]  /*c220*/  ISETP.LT.OR P1, PT, R41, 0x2, !P3 ;  /* 0x000000022900780c */ /* 0x000fe20005f21670 */
[----:B------:R-:W-:Y:S01]  /*c230*/  FMUL R223, R223, UR20 ;  /* 0x00000014dfdf7c20 */ /* 0x000fe20008400000 */
[----:B------:R-:W-:Y:S01]  /*c240*/  ISETP.LT.OR P6, PT, R41, 0x2, !P2 ;  /* 0x000000022900780c */ /* 0x000fe200057c1670 */
[----:B------:R-:W-:Y:S01]  /*c250*/  FMUL R224, R224, UR20 ;  /* 0x00000014e0e07c20 */ /* 0x000fe20008400000 */
[----:B------:R-:W-:-:S02]  /*c260*/  F2FP.SATFINITE.E5M2.F32.PACK_AB_MERGE_C R33, RZ, R226, RZ ;  /* 0x000000e2ff21723e */ /* 0x000fc400048060ff */
[----:B------:R-:W-:Y:S01]  /*c270*/  F2FP.SATFINITE.E5M2.F32.PACK_AB_MERGE_C R225, RZ, R225, RZ ;  /* 0x000000e1ffe1723e */ /* 0x000fe200048060ff */
[----:B------:R-:W-:Y:S01]  /*c280*/  FMUL R222, R222, UR20 ;  /* 0x00000014dede7c20 */ /* 0x000fe20008400000 */
[----:B------:R-:W-:Y:S01]  /*c290*/  ISETP.LT.OR P5, PT, R41, 0x1, !P2 ;  /* 0x000000012900780c */ /* 0x000fe200057a1670 */
[----:B------:R-:W-:Y:S01]  /*c2a0*/  FMUL R221, R221, UR20 ;  /* 0x00000014dddd7c20 */ /* 0x000fe20008400000 */
[----:B------:R-:W-:Y:S01]  /*c2b0*/  F2FP.SATFINITE.E5M2.F32.PACK_AB_MERGE_C R223, RZ, R223, RZ ;  /* 0x000000dfffdf723e */ /* 0x000fe200048060ff */
[----:B------:R0:W-:Y:S01]  /*c2c0*/  @!P0 STG.E.U8 desc[UR14][R24.64], R33 ;  /* 0x0000002118008986 */ /* 0x0001e2000c10110e */
[----:B------:R-:W-:-:S03]  /*c2d0*/  ISETP.LT.OR P0, PT, R41, 0x9, !P3 ;  /* 0x000000092900780c */ /* 0x000fc60005f01670 */
[----:B------:R-:W-:Y:S01]  /*c2e0*/  @!P1 STG.E.U8 desc[UR14][R24.64+0x1], R225 ;  /* 0x000001e118009986 */ /* 0x000fe2000c10110e */
[----:B------:R-:W-:-:S03]  /*c2f0*/  ISETP.LT.OR P1, PT, R41, 0xa, !P3 ;  /* 0x0000000a2900780c */ /* 0x000fc60005f21670 */
[----:B------:R-:W-:Y:S01]  /*c300*/  @!P6 STG.E.U8 desc[UR14][R26.64+0x1], R223 ;  /* 0x000001df1a00e986 */ /* 0x000fe2000c10110e */
[----:B------:R-:W-:Y:S01]  /*c310*/  ISETP.LT.OR P6, PT, R41, 0xa, !P2 ;  /* 0x0000000a2900780c */ /* 0x000fe200057c1670 */
[----:B------:R-:W-:Y:S01]  /*c320*/  FMUL R219, R219, UR20 ;  /* 0x00000014dbdb7c20 */ /* 0x000fe20008400000 */
[----:B------:R-:W-:Y:S01]  /*c330*/  F2FP.SATFINITE.E5M2.F32.PACK_AB_MERGE_C R35, RZ, R224, RZ ;  /* 0x000000e0ff23723e */ /* 0x000fe200048060ff */
[----:B------:R-:W-:Y:S01]  /*c340*/  FMUL R220, R220, UR20 ;  /* 0x00000014dcdc7c20 */ /* 0x000fe20008400000 */
[----:B0-----:R-:W-:Y:S01]  /*c350*/  F2FP.SATFINITE.E5M2.F32.PACK_AB_MERGE_C R33, RZ, R222, RZ ;  /* 0x000000deff21723e */ /* 0x001fe200048060ff */
[----:B------:R-:W-:Y:S01]  /*c360*/  FMUL R218, R218, UR20 ;  /* 0x00000014dada7c20 */ /* 0x000fe20008400000 */
[----:B------:R-:W-:Y:S01]  /*c370*/  F2FP.SATFINITE.E5M2.F32.PACK_AB_MERGE_C R221, RZ, R221, RZ ;  /* 0x000000ddffdd723e */ /* 0x000fe200048060ff */
[----:B------:R0:W-:Y:S01]  /*c380*/  @!P5 STG.E.U8 desc[UR14][R26.64], R35 ;  /* 0x000000231a00d986 */ /* 0x0001e2000c10110e */
[C---:B------:R-:W-:Y:S02]  /*c390*/  ISETP.LT.OR P5, PT, R41.reuse, 0x9, !P2 ;  /* 0x000000092900780c */ /* 0x040fe400057a1670 */
        /* <DEDUP_REMOVED lines=8> */
[----:B0-----:R-:W-:Y:S01]  /*c420*/  F2FP.SATFINITE.E5M2.F32.PACK_AB_MERGE_C R35, RZ, R220, RZ ;  /* 0x000000dcff23723e */ /* 0x001fe200048060ff */
[----:B------:R-:W-:Y:S01]  /*c430*/  FMUL R215, R215, UR20 ;  /* 0x00000014d7d77c20 */ /* 0x000fe20008400000 */
[----:B------:R-:W4:Y:S01]  /*c440*/  LDL.LU R226, [R1+0xc] ;  /* 0x00000c0001e27983 */ /* 0x000f220000300800 */
[----:B---3--:R-:W-:Y:S02]  /*c450*/  F2FP.SATFINITE.E5M2.F32.PACK_AB_MERGE_C R33, RZ, R218, RZ ;  /* 0x000000daff21723e */ /* 0x008fe400048060ff */
[----:B------:R-:W-:Y:S01]  /*c460*/  F2FP.SATFINITE.E5M2.F32.PACK_AB_MERGE_C R217, RZ, R217, RZ ;  /* 0x000000d9ffd9723e */ /* 0x000fe200048060ff */
[----:B------:R0:W-:Y:S01]  /*c470*/  @!P5 STG.E.U8 desc[UR14][R26.64+0x8], R35 ;  /* 0x000008231a00d986 */ /* 0x0001e2000c10110e */
[----:B------:R-:W-:-:S02]  /*c480*/  ISETP.LT.OR P5, PT, R41, 0x11, !P2 ;  /* 0x000000112900780c */ /* 0x000fc400057a1670 */
[----:B------:R-:W-:Y:S01]  /*c490*/  F2FP.SATFINITE.E5M2.F32.PACK_AB_MERGE_C R215, RZ, R215, RZ ;  /* 0x000000d7ffd7723e */ /* 0x000fe200048060ff */
[----:B------:R-:W3:Y:S01]  /*c4a0*/  LDL.LU R224, [R1+0x8] ;  /* 0x0000080001e07983 */ /* 0x000ee20000300800 */
[----:B------:R-:W-:-:S03]  /*c4b0*/  FMUL R216, R216, UR20 ;  /* 0x00000014d8d87c20 */ /* 0x000fc60008400000 */
[----:B------:R-:W4:Y:S04]  /*c4c0*/  LDL.LU R225, [R1+0x4] ;  /* 0x0000040001e17983 */ /* 0x000f280000300800 */
[----:B------:R-:W3:Y:S01]  /*c4d0*/  LDL.LU R223, [R1] ;  /* 0x0000000001df7983 */ /* 0x000ee20000300800 */
[----:B0-----:R-:W-:Y:S01]  /*c4e0*/  F2FP.SATFINITE.E5M2.F32.PACK_AB_MERGE_C R35, RZ, R216, RZ ;  /* 0x000000d8ff23723e */ /* 0x001fe200048060ff */
[----:B------:R-:W-:Y:S01]  /*c4f0*/  FMUL R214, R214, UR20 ;  /* 0x00000014d6d67c20 */ /* 0x000fe20008400000 */
[----:B------:R-:W-:Y:S01]  /*c500*/  FMUL R213, R213, UR20 ;  /* 0x00000014d5d57c20 */ /* 0x000fe20008400000 */
[----:B------:R0:W-:Y:S01]  /*c510*/  @!P0 STG.E.U8 desc[UR14][R24.64+0x10], R33 ;  /* 0x0000102118008986 */ /* 0x0001e2000c10110e */
[----:B------:R-:W-:Y:S01]  /*c520*/  ISETP.LT.OR P0, PT, R41, 0x19, !P3 ;  /* 0x000000192900780c */ /* 0x000fe20005f01670 */
[----:B------:R-:W-:Y:S01]  /*c530*/  FMUL R211, R211, UR20 ;  /* 0x00000014d3d37c20 */ /* 0x000fe20008400000 */
[----:B------:R-:W-:Y:S01]  /*c540*/  FMUL R212, R212, UR20 ;  /* 0x00000014d4d47c20 */ /* 0x000fe20008400000 */
[----:B------:R-:W-:Y:S01]  /*c550*/  @!P1 STG.E.U8 desc[UR14][R24.64+0x11], R217 ;  /* 0x000011d918009986 */ /* 0x000fe2000c10110e */
[C---:B------:R-:W-:Y:S01]  /*c560*/  ISETP.LT.OR P1, PT, R41.reuse, 0x1a, !P3 ;  /* 0x0000001a2900780c */ /* 0x040fe20005f21670 */
[----:B------:R-:W-:Y:S01]  /*c570*/  FMUL R210, R210, UR20 ;  /* 0x00000014d2d27c20 */ /* 0x000fe20008400000 */
[----:B------:R-:W-:Y:S01]  /*c580*/  F2FP.SATFINITE.E5M2.F32.PACK_AB_MERGE_C R213, RZ, R213, RZ ;  /* 0x000000d5ffd5723e */ /* 0x000fe200048060ff */
[----:B------:R-:W-:Y:S01]  /*c590*/  @!P6 STG.E.U8 desc[UR14][R26.64+0x11], R215 ;  /* 0x000011d71a00e986 */ /* 0x000fe2000c10110e */
[----:B------:R-:W-:Y:S01]  /*c5a0*/  ISETP.LT.OR P6, PT, R41, 0x1a, !P2 ;  /* 0x0000001a2900780c */ /* 0x000fe200057c1670 */
[----:B------:R-:W-:Y:S01]  /*c5b0*/  FMUL R209, R209, UR20 ;  /* 0x00000014d1d17c20 */ /* 0x000fe20008400000 */
[----:B------:R-:W-:Y:S01]  /*c5c0*/  F2FP.SATFINITE.E5M2.F32.PACK_AB_MERGE_C R211, RZ, R211, RZ ;  /* 0x000000d3ffd3723e */ /* 0x000fe200048060ff */
[----:B------:R1:W-:Y:S01]  /*c5d0*/  @!P5 STG.E.U8 desc[UR14][R26.64+0x10], R35 ;  /* 0x000010231a00d986 */ /* 0x0003e2000c10110e */
[----:B0-----:R-:W-:Y:S01]  /*c5e0*/  F2FP.SATFINITE.E5M2.F32.PACK_AB_MERGE_C R33, RZ, R214, RZ ;  /* 0x000000d6ff21723e */ /* 0x001fe200048060ff */
[----:B------:R-:W-:Y:S01]  /*c5f0*/  FMUL R207, R207, UR20 ;  /* 0x00000014cfcf7c20 */ /* 0x000fe20008400000 */
[C---:B------:R-:W-:Y:S01]  /*c600*/  ISETP.LT.OR P5, PT, R41.reuse, 0x19, !P2 ;  /* 0x000000192900780c */ /* 0x040fe200057a1670 */
[----:B------:R-:W-:Y:S01]  /*c610*/  FMUL R208, R208, UR20 ;  /* 0x00000014d0d07c20 */ /* 0x000fe20008400000 */
[----:B------:R-:W-:Y:S01]  /*c620*/  F2FP.SATFINITE.E5M2.F32.PACK_AB_MERGE_C R209, RZ, R209, RZ ;  /* 0x000000d1ffd1723e */ /* 0x000fe200048060ff */
[----:B------:R0:W-:Y:S01]  /*c630*/  @!P0 STG.E.U8 desc[UR14][R24.64+0x18], R33 ;  /* 0x0000182118008986 */ /* 0x0001e2000c10110e */
[C---:B------:R-:W-:Y:S01]  /*c640*/  ISETP.LT.OR P0, PT, R41.reuse, 0x21, !P3 ;  /* 0x000000212900780c */ /* 0x040fe20005f01670 */
[----:B------:R-:W-:Y:S01]  /*c650*/  FMUL R206, R206, UR20 ;  /* 0x00000014cece7c20 */ /* 0x000fe20008400000 */
[----:B------:R-:W-:Y:S01]  /*c660*/  F2FP.SATFINITE.E5M2.F32.PACK_AB_MERGE_C R207, RZ, R207, RZ ;  /* 0x000000cfffcf723e */ /* 0x000fe200048060ff */
[----:B------:R-:W-:Y:S01]  /*c670*/  @!P1 STG.E.U8 desc[UR14][R24.64+0x19], R213 ;  /* 0x000019d518009986 */ /* 0x000fe2000c10110e */
[----:B------:R-:W-:Y:S01]  /*c680*/  ISETP.LT.OR P1, PT, R41, 0x22, !P3 ;  /* 0x000000222900780c */ /* 0x000fe20005f21670 */
[----:B------:R-:W-:Y:S01]  /*c690*/  FMUL R205, R205, UR20 ;  /* 0x00000014cdcd7c20 */ /* 0x000fe20008400000 */
[----:B-1----:R-:W-:Y:S01]  /*c6a0*/  F2FP.SATFINITE.E5M2.F32.PACK_AB_MERGE_C R35, RZ, R212, RZ ;  /* 0x000000d4ff23723e */ /* 0x002fe200048060ff */
        /* <DEDUP_REMOVED lines=11> */
[----:B------:R-:W-:Y:S01]  /*c760*/  ISETP.LT.OR P0, PT, R41, 0x29, !P3 ;  /* 0x000000292900780c */ /* 0x000fe20005f01670 */
[----:B------:R-:W-:Y:S01]  /*c770*/  FMUL R201, R201, UR20 ;  /* 0x00000014c9c97c20 */ /* 0x000fe20008400000 */
[----:B------:R-:W-:Y:S01]  /*c780*/  FMUL R199, R199, UR20 ;  /* 0x00000014c7c77c20 */ /* 0x000fe20008400000 */
[----:B------:R-:W-:Y:S01]  /*c790*/  @!P1 STG.E.U8 desc[UR14][R24.64+0x21], R209 ;  /* 0x000021d118009986 */ /* 0x000fe2000c10110e */
[C---:B------:R-:W-:Y:S01]  /*c7a0*/  ISETP.LT.OR P1, PT, R41.reuse, 0x2a, !P3 ;  /* 0x0000002a2900780c */ /* 0x040fe20005f21670 */
        /* <DEDUP_REMOVED lines=9> */
[----:B------:R-:W-:Y:S01]  /*c840*/  ISETP.LT.OR P5, PT, R41, 0x29, !P2 ;  /* 0x000000292900780c */ /* 0x000fe200057a1670 */
[----:B------:R-:W-:Y:S01]  /*c850*/  FMUL R195, R195, UR20 ;  /* 0x00000014c3c37c20 */ /* 0x000fe20008400000 */
[----:B------:R-:W-:Y:S01]  /*c860*/  F2FP.SATFINITE.E5M2.F32.PACK_AB_MERGE_C R199, RZ, R199, RZ ;  /* 0x000000c7ffc7723e */ /* 0x000fe200048060ff */
[----:B------:R0:W-:Y:S01]  /*c870*/  @!P0 STG.E.U8 desc[UR14][R24.64+0x28], R33 ;  /* 0x0000282118008986 */ /* 0x0001e2000c10110e */
[C---:B------:R-:W-:Y:S01]  /*c880*/  ISETP.LT.OR P0, PT, R41.reuse, 0x31, !P3 ;  /* 0x000000312900780c */ /* 0x040fe20005f01670 */
[----:B------:R-:W-:Y:S01]  /*c890*/  FMUL R196, R196, UR20 ;  /* 0x00000014c4c47c20 */ /* 0x000fe20008400000 */
[----:B------:R-:W-:Y:S01]  /*c8a0*/  F2FP.SATFINITE.E5M2.F32.PACK_AB_MERGE_C R197, RZ, R197, RZ ;  /* 0x000000c5ffc5723e */ /* 0x000fe200048060ff */
        /* <DEDUP_REMOVED lines=59> */
[C---:B------:R-:W-:Y:S01]  /*cc60*/  ISETP.LT.OR P6, PT, R41.reuse, 0x4a, !P2 ;  /* 0x0000004a2900780c */ /* 0x040fe200057c1670 */
        /* <DEDUP_REMOVED lines=57> */
[----:B------:R-:W-:Y:S01]  /*d000*/  ISETP.LT.OR P5, PT, R41, 0x61, !P3 ;  /* 0x000000612900780c */ /* 0x000fe20005fa1670 */
[----:B------:R-:W-:Y:S01]  /*d010*/  FMUL R161, R161, UR20 ;  /* 0x00000014a1a17c20 */ /* 0x000fe20008400000 */
[----:B0-----:R-:W-:Y:S01]  /*d020*/  F2FP.SATFINITE.E5M2.F32.PACK_AB_MERGE_C R33, RZ, R178, RZ ;  /* 0x000000b2ff21723e */ /* 0x001fe200048060ff */
[----:B------:R-:W-:Y:S01]  /*d030*/  FMUL R160, R160, UR20 ;  /* 0x00000014a0a07c20 */ /* 0x000fe20008400000 */
[----:B------:R-:W-:Y:S01]  /*d040*/  FMUL R159, R159, UR20 ;  /* 0x000000149f9f7c20 */ /* 0x000fe20008400000 */
[----:B------:R-:W-:Y:S01]  /*d050*/  FMUL R157, R157, UR20 ;  /* 0x000000149d9d7c20 */ /* 0x000fe20008400000 */
[----:B------:R-:W-:Y:S01]  /*d060*/  F2FP.SATFINITE.E5M2.F32.PACK_AB_MERGE_C R161, RZ, R161, RZ ;  /* 0x000000a1ffa1723e */ /* 0x000fe200048060ff */
[----:B------:R-:W-:Y:S01]  /*d070*/  FMUL R158, R158, UR20 ;  /* 0x000000149e9e7c20 */ /* 0x000fe20008400000 */
[----:B------:R-:W-:Y:S01]  /*d080*/  FMUL R156, R156, UR20 ;  /* 0x000000149c9c7c20 */ /* 0x000fe20008400000 */
[----:B------:R-:W-:Y:S01]  /*d090*/  @!P6 STG.E.U8 desc[UR14][R24.64+0x61], R177 ;  /* 0x000061b11800e986 */ /* 0x000fe2000c10110e */
[----:B------:R-:W-:Y:S01]  /*d0a0*/  ISETP.LT.OR P6, PT, R41, 0x69, !P3 ;  /* 0x000000692900780c */ /* 0x000fe20005fc1670 */
[----:B------:R-:W-:Y:S01]  /*d0b0*/  FMUL R155, R155, UR20 ;  /* 0x000000149b9b7c20 */ /* 0x000fe20008400000 */
[----:B-1----:R-:W-:Y:S01]  /*d0c0*/  F2FP.SATFINITE.E5M2.F32.PACK_AB_MERGE_C R35, RZ, R176, RZ ;  /* 0x000000b0ff23723e */ /* 0x002fe200048060ff */
[----:B------:R0:W-:Y:S01]  /*d0d0*/  @!P5 STG.E.U8 desc[UR14][R24.64+0x60], R33 ;  /* 0x000060211800d986 */ /* 0x0001e2000c10110e */
        /* <DEDUP_REMOVED lines=16> */
[----:B-1----:R-:W-:Y:S01]  /*d1e0*/  F2FP.SATFINITE.E5M2.F32.PACK_AB_MERGE_C R35, RZ, R170, RZ ;  /* 0x000000aaff23723e */ /* 0x002fe200048060ff */
[----:B------:R-:W-:Y:S01]  /*d1f0*/  @!P0 STG.E.U8 desc[UR14][R24.64+0x69], R173 ;  /* 0x000069ad18008986 */ /* 0x000fe2000c10110e */
        /* <DEDUP_REMOVED lines=12> */
[----:B------:R-:W-:Y:S01]  /*d2c0*/  ISETP.LT.OR P6, PT, R41, 0x79, !P3 ;  /* 0x000000792900780c */ /* 0x000fe20005fc1670 */
[----:B------:R-:W-:Y:S01]  /*d2d0*/  FMUL R17, R17, UR20 ;  /* 0x0000001411117c20 */ /* 0x000fe20008400000 */
[----:B------:R-:W-:Y:S01]  /*d2e0*/  ISETP.LT.OR P3, PT, R41, 0x7a, !P3 ;  /* 0x0000007a2900780c */ /* 0x000fe20005f61670 */
[----:B------:R-:W-:Y:S01]  /*d2f0*/  @!P0 STG.E.U8 desc[UR14][R24.64+0x71], R169 ;  /* 0x000071a918008986 */ /* 0x000fe2000c10110e */
[----:B0-----:R-:W-:Y:S01]  /*d300*/  F2FP.SATFINITE.E5M2.F32.PACK_AB_MERGE_C R33, RZ, R168, RZ ;  /* 0x000000a8ff21723e */ /* 0x001fe200048060ff */
[----:B------:R-:W-:Y:S01]  /*d310*/  FMUL R18, R18, UR20 ;  /* 0x0000001412127c20 */ /* 0x000fe20008400000 */
[----:B------:R-:W-:Y:S01]  /*d320*/  ISETP.GE.AND P0, PT, R42, 0x89, PT ;  /* 0x000000892a00780c */ /* 0x000fe20003f06270 */
[----:B------:R-:W-:Y:S01]  /*d330*/  FMUL R16, R16, UR20 ;  /* 0x0000001410107c20 */ /* 0x000fe20008400000 */
[----:B------:R-:W-:Y:S01]  /*d340*/  F2FP.SATFINITE.E5M2.F32.PACK_AB_MERGE_C R21, RZ, R21, RZ ;  /* 0x00000015ff15723e */ /* 0x000fe200048060ff */
[----:B------:R0:W-:Y:S01]  /*d350*/  @!P1 STG.E.U8 desc[UR14][R26.64+0x70], R33 ;  /* 0x000070211a009986 */ /* 0x0001e2000c10110e */
[----:B------:R-:W-:Y:S01]  /*d360*/  ISETP.GE.AND P1, PT, R42, 0x81, PT ;  /* 0x000000812a00780c */ /* 0x000fe20003f26270 */
[----:B------:R-:W-:Y:S01]  /*d370*/  FMUL R15, R15, UR20 ;  /* 0x000000140f0f7c20 */ /* 0x000fe20008400000 */
[----:B-1----:R-:W-:Y:S01]  /*d380*/  F2FP.SATFINITE.E5M2.F32.PACK_AB_MERGE_C R35, RZ, R166, RZ ;  /* 0x000000a6ff23723e */ /* 0x002fe200048060ff */
[----:B------:R-:W-:Y:S01]  /*d390*/  @!P5 STG.E.U8 desc[UR14][R26.64+0x71], R167 ;  /* 0x000071a71a00d986 */ /* 0x000fe2000c10110e */
[----:B------:R-:W-:Y:S01]  /*d3a0*/  ISETP.LT.OR P5, PT, R41, 0x79, !P2 ;  /* 0x000000792900780c */ /* 0x000fe200057a1670 */
[----:B------:R-:W-:Y:S01]  /*d3b0*/  FMUL R13, R13, UR20 ;  /* 0x000000140d0d7c20 */ /* 0x000fe20008400000 */
[C---:B------:R-:W-:Y:S01]  /*d3c0*/  ISETP.LT.OR P2, PT, R41.reuse, 0x7a, !P2 ;  /* 0x0000007a2900780c */ /* 0x040fe20005741670 */
        /* <DEDUP_REMOVED lines=9> */
[----:B------:R-:W-:Y:S01]  /*d460*/  F2FP.SATFINITE.E5M2.F32.PACK_AB_MERGE_C R17, RZ, R17, RZ ;  /* 0x00000011ff11723e */ /* 0x000fe200048060ff */
[----:B------:R-:W-:Y:S01]  /*d470*/  @!P5 STG.E.U8 desc[UR14][R26.64+0x78], R37 ;  /* 0x000078251a00d986 */ /* 0x000fe2000c10110e */
[----:B------:R-:W-:Y:S01]  /*d480*/  ISETP.LT.OR P5, PT, R41, 0x1, !P0 ;  /* 0x000000012900780c */ /* 0x000fe200047a1670 */
[----:B------:R-:W-:Y:S01]  /*d490*/  FMUL R9, R9, UR20 ;  /* 0x0000001409097c20 */ /* 0x000fe20008400000 */
[----:B------:R-:W-:Y:S01]  /*d4a0*/  F2FP.SATFINITE.E5M2.F32.PACK_AB_MERGE_C R15, RZ, R15, RZ ;  /* 0x0000000fff0f723e */ /* 0x000fe200048060ff */
[----:B------:R0:W-:Y:S01]  /*d4b0*/  @!P2 STG.E.U8 desc[UR14][R26.64+0x79], R163 ;  /* 0x000079a31a00a986 */ /* 0x0001e2000c10110e */
[C---:B------:R-:W-:Y:S01]  /*d4c0*/  ISETP.LT.OR P2, PT, R41.reuse, 0xa, !P1 ;  /* 0x0000000a2900780c */ /* 0x040fe20004f41670 */
        /* <DEDUP_REMOVED lines=9> */
[----:B------:R-:W-:Y:S01]  /*d560*/  F2FP.SATFINITE.E5M2.F32.PACK_AB_MERGE_C R11, RZ, R11, RZ ;  /* 0x0000000bff0b723e */ /* 0x000fe200048060ff */
[----:B------:R2:W-:Y:S01]  /*d570*/  @!P5 STG.E.U8 desc[UR14][R30.64], R33 ;  /* 0x000000211e00d986 */ /* 0x0005e2000c10110e */
[----:B------:R-:W-:Y:S01]  /*d580*/  ISETP.LT.OR P5, PT, R41, 0x9, !P0 ;  /* 0x000000092900780c */ /* 0x000fe200047a1670 */
[----:B------:R-:W-:Y:S01]  /*d590*/  FMUL R5, R5, UR20 ;  /* 0x0000001405057c20 */ /* 0x000fe20008400000 */
[----:B0-----:R-:W-:Y:S01]  /*d5a0*/  F2FP.SATFINITE.E5M2.F32.PACK_AB_MERGE_C R27, RZ, R156, RZ ;  /* 0x0000009cff1b723e */ /* 0x001fe200048060ff */
[----:B-----5:R-:W-:Y:S01]  /*d5b0*/  FMUL R0, R0, UR20 ;  /* 0x0000001400007c20 */ /* 0x020fe20008400000 */
[----:B------:R-:W-:Y:S01]  /*d5c0*/  F2FP.SATFINITE.E5M2.F32.PACK_AB_MERGE_C R9, RZ, R9, RZ ;  /* 0x00000009ff09723e */ /* 0x000fe200048060ff */
[----:B------:R-:W-:Y:S01]  /*d5d0*/  FMUL R6, R6, UR20 ;  /* 0x0000001406067c20 */ /* 0x000fe20008400000 */
[----:B------:R-:W-:Y:S01]  /*d5e0*/  F2FP.SATFINITE.E5M2.F32.PACK_AB_MERGE_C R7, RZ, R7, RZ ;  /* 0x00000007ff07723e */ /* 0x000fe200048060ff */
[----:B------:R-:W4:Y:S01]  /*d5f0*/  LDL.LU R221, [R1+0x14] ;  /* 0x0000140001dd7983 */ /* 0x000f220000300800 */
[----:B-1----:R-:W-:Y:S01]  /*d600*/  F2FP.SATFINITE.E5M2.F32.PACK_AB_MERGE_C R25, RZ, R158, RZ ;  /* 0x0000009eff19723e */ /* 0x002fe200048060ff */
[----:B------:R-:W-:Y:S01]  /*d610*/  FMUL R2, R2, UR20 ;  /* 0x0000001402027c20 */ /* 0x000fe20008400000 */
[----:B------:R-:W-:Y:S01]  /*d620*/  F2FP.SATFINITE.E5M2.F32.PACK_AB_MERGE_C R5, RZ, R5, RZ ;  /* 0x00000005ff05723e */ /* 0x000fe200048060ff */
[----:B------:R-:W-:Y:S01]  /*d630*/  @!P6 STG.E.U8 desc[UR14][R30.64+0x1], R159 ;  /* 0x0000019f1e00e986 */ /* 0x000fe2000c10110e */
[----:B------:R-:W-:Y:S01]  /*d640*/  ISETP.LT.OR P6, PT, R41, 0xa, !P0 ;  /* 0x0000000a2900780c */ /* 0x000fe200047c1670 */
[----:B------:R-:W-:Y:S01]  /*d650*/  FMUL R3, R3, UR20 ;  /* 0x0000001403037c20 */ /* 0x000fe20008400000 */
[----:B--2---:R-:W-:Y:S01]  /*d660*/  F2FP.SATFINITE.E5M2.F32.PACK_AB_MERGE_C R33, RZ, R152, RZ ;  /* 0x00000098ff21723e */ /* 0x004fe200048060ff */
[----:B------:R-:W-:Y:S01]  /*d670*/  @!P2 STG.E.U8 desc[UR14][R28.64+0x9], R157 ;  /* 0x0000099d1c00a986 */ /* 0x000fe2000c10110e */
[----:B------:R-:W-:Y:S01]  /*d680*/  ISETP.LT.OR P2, PT, R41, 0x12, !P1 ;  /* 0x000000122900780c */ /* 0x000fe20004f41670 */
[----:B------:R-:W-:-:S02]  /*d690*/  FMUL R4, R4, UR20 ;  /* 0x0000001404047c20 */ /* 0x000fc40008400000 */
[----:B------:R0:W-:Y:S01]  /*d6a0*/  @!P3 STG.E.U8 desc[UR14][R28.64+0x8], R25 ;  /* 0x000008191c00b986 */ /* 0x0001e2000c10110e */
[----:B------:R-:W-:-:S03]  /*d6b0*/  ISETP.LT.OR P3, PT, R41, 0x11, !P1 ;  /* 0x000000112900780c */ /* 0x000fc60004f61670 */
[----:B------:R1:W-:Y:S01]  /*d6c0*/  @!P5 STG.E.U8 desc[UR14][R30.64+0x8], R27 ;  /* 0x0000081b1e00d986 */ /* 0x0003e2000c10110e */
[----:B------:R-:W-:-:S03]  /*d6d0*/  ISETP.LT.OR P5, PT, R41, 0x11, !P0 ;  /* 0x000000112900780c */ /* 0x000fc600047a1670 */
[----:B------:R-:W-:Y:S01]  /*d6e0*/  @!P6 STG.E.U8 desc[UR14][R30.64+0x9], R155 ;  /* 0x0000099b1e00e986 */ /* 0x000fe2000c10110e */
[----:B------:R-:W-:-:S03]  /*d6f0*/  ISETP.LT.OR P6, PT, R41, 0x12, !P0 ;  /* 0x000000122900780c */ /* 0x000fc600047c1670 */
[----:B------:R-:W-:Y:S01]  /*d700*/  @!P2 STG.E.U8 desc[UR14][R28.64+0x11], R153 ;  /* 0x000011991c00a986 */ /* 0x000fe2000c10110e */
[----:B------:R-:W-:Y:S02]  /*d710*/  ISETP.LT.OR P2, PT, R41, 0x1a, !P1 ;  /* 0x0000001a2900780c */ /* 0x000fe40004f41670 */
[----:B0-----:R-:W-:Y:S01]  /*d720*/  F2FP.SATFINITE.E5M2.F32.PACK_AB_MERGE_C R25, RZ, R154, RZ ;  /* 0x0000009aff19723e */ /* 0x001fe200048060ff */
[----:B------:R-:W2:Y:S01]  /*d730*/  LDL.LU R220, [R1+0x18] ;  /* 0x0000180001dc7983 */ /* 0x000ea20000300800 */
[----:B-1----:R-:W-:-:S03]  /*d740*/  F2FP.SATFINITE.E5M2.F32.PACK_AB_MERGE_C R27, RZ, R20, RZ ;  /* 0x00000014ff1b723e */ /* 0x002fc600048060ff */
[----:B------:R0:W-:Y:S01]  /*d750*/  @!P3 STG.E.U8 desc[UR14][R28.64+0x10], R25 ;  /* 0x000010191c00b986 */ /* 0x0001e2000c10110e */
[----:B------:R-:W-:-:S03]  /*d760*/  ISETP.LT.OR P3, PT, R41, 0x19, !P1 ;  /* 0x000000192900780c */ /* 0x000fc60004f61670 */
[----:B------:R-:W-:Y:S01]  /*d770*/  @!P5 STG.E.U8 desc[UR14][R30.64+0x10], R33 ;  /* 0x000010211e00d986 */ /* 0x000fe2000c10110e */
[----:B------:R-:W-:-:S03]  /*d780*/  ISETP.LT.OR P5, PT, R41, 0x19, !P0 ;  /* 0x000000192900780c */ /* 0x000fc600047a1670 */
[----:B------:R1:W-:Y:S01]  /*d790*/  @!P6 STG.E.U8 desc[UR14][R30.64+0x11], R23 ;  /* 0x000011171e00e986 */ /* 0x0003e2000c10110e */
[----:B------:R-:W-:-:S03]  /*d7a0*/  ISETP.LT.OR P6, PT, R41, 0x1a, !P0 ;  /* 0x0000001a2900780c */ /* 0x000fc600047c1670 */
[----:B------:R3:W-:Y:S01]  /*d7b0*/  @!P2 STG.E.U8 desc[UR14][R28.64+0x19], R21 ;  /* 0x000019151c00a986 */ /* 0x0007e2000c10110e */
[C---:B------:R-:W-:Y:S02]  /*d7c0*/  ISETP.LT.OR P2, PT, R41.reuse, 0x22, !P1 ;  /* 0x000000222900780c */ /* 0x040fe40004f41670 */
[----:B0-----:R-:W-:Y:S01]  /*d7d0*/  F2FP.SATFINITE.E5M2.F32.PACK_AB_MERGE_C R25, RZ, R22, RZ ;  /* 0x00000016ff19723e */ /* 0x001fe200048060ff */
[----:B------:R-:W2:Y:S04]  /*d7e0*/  LDL.LU R222, [R1+0x1c] ;  /* 0x00001c0001de7983 */ /* 0x000ea80000300800 */
[----:B------:R-:W-:Y:S01]  /*d7f0*/  @!P3 STG.E.U8 desc[UR14][R28.64+0x18], R25 ;  /* 0x000018191c00b986 */ /* 0x000fe2000c10110e */
[C---:B------:R-:W-:Y:S02]  /*d800*/  ISETP.LT.OR P3, PT, R41.reuse, 0x21, !P1 ;  /* 0x000000212900780c */ /* 0x040fe40004f61670 */
[----:B-1----:R-:W-:Y:S01]  /*d810*/  F2FP.SATFINITE.E5M2.F32.PACK_AB_MERGE_C R23, RZ, R18, RZ ;  /* 0x00000012ff17723e */ /* 0x002fe200048060ff */
[----:B------:R-:W-:Y:S01]  /*d820*/  @!P5 STG.E.U8 desc[UR14][R30.64+0x18], R27 ;  /* 0x0000181b1e00d986 */ /* 0x000fe2000c10110e */
[----:B------:R-:W-:-:S02]  /*d830*/  ISETP.LT.OR P5, PT, R41, 0x21, !P0 ;  /* 0x000000212900780c */ /* 0x000fc400047a1670 */
[----:B---3--:R-:W-:Y:S01]  /*d840*/  F2FP.SATFINITE.E5M2.F32.PACK_AB_MERGE_C R21, RZ, R16, RZ ;  /* 0x00000010ff15723e */ /* 0x008fe200048060ff */
[----:B------:R0:W-:Y:S01]  /*d850*/  @!P6 STG.E.U8 desc[UR14][R30.64+0x19], R19 ;  /* 0x000019131e00e986 */ /* 0x0001e2000c10110e */
[----:B------:R-:W-:-:S03]  /*d860*/  ISETP.LT.OR P6, PT, R41, 0x22, !P0 ;  /* 0x000000222900780c */ /* 0x000fc600047c1670 */
[----:B------:R1:W-:Y:S01]  /*d870*/  @!P2 STG.E.U8 desc[UR14][R28.64+0x21], R17 ;  /* 0x000021111c00a986 */ /* 0x0003e2000c10110e */
[----:B------:R-:W-:-:S03]  /*d880*/  ISETP.LT.OR P2, PT, R41, 0x2a, !P1 ;  /* 0x0000002a2900780c */ /* 0x000fc60004f41670 */
[----:B------:R-:W-:Y:S01]  /*d890*/  @!P3 STG.E.U8 desc[UR14][R28.64+0x20], R23 ;  /* 0x000020171c00b986 */ /* 0x000fe2000c10110e */
[----:B------:R-:W-:-:S03]  /*d8a0*/  ISETP.LT.OR P3, PT, R41, 0x29, !P1 ;  /* 0x000000292900780c */ /* 0x000fc60004f61670 */
[----:B------:R-:W-:Y:S01]  /*d8b0*/  @!P5 STG.E.U8 desc[UR14][R30.64+0x20], R21 ;  /* 0x000020151e00d986 */ /* 0x000fe2000c10110e */
[C---:B------:R-:W-:Y:S02]  /*d8c0*/  ISETP.LT.OR P5, PT, R41.reuse, 0x29, !P0 ;  /* 0x000000292900780c */ /* 0x040fe400047a1670 */
[----:B0-----:R-:W-:Y:S01]  /*d8d0*/  F2FP.SATFINITE.E5M2.F32.PACK_AB_MERGE_C R19, RZ, R14, RZ ;  /* 0x0000000eff13723e */ /* 0x001fe200048060ff */
[----:B------:R0:W-:Y:S01]  /*d8e0*/  @!P6 STG.E.U8 desc[UR14][R30.64+0x21], R15 ;  /* 0x0000210f1e00e986 */ /* 0x0001e2000c10110e */
[C---:B------:R-:W-:Y:S02]  /*d8f0*/  ISETP.LT.OR P6, PT, R41.reuse, 0x2a, !P0 ;  /* 0x0000002a2900780c */ /* 0x040fe400047c1670 */
[----:B-1----:R-:W-:Y:S01]  /*d900*/  F2FP.SATFINITE.E5M2.F32.PACK_AB_MERGE_C R17, RZ, R12, RZ ;  /* 0x0000000cff11723e */ /* 0x002fe200048060ff */
        /* <DEDUP_REMOVED lines=15> */
[----:B0-----:R-:W-:Y:S02]  /*da00*/  F2FP.SATFINITE.E5M2.F32.PACK_AB_MERGE_C R11, RZ, R6, RZ ;  /* 0x00000006ff0b723e */ /* 0x001fe400048060ff */
[C---:B------:R-:W-:Y:S01]  /*da10*/  ISETP.LT.OR P5, PT, R41.reuse, 0x39, !P0 ;  /* 0x000000392900780c */ /* 0x040fe200047a1670 */
[----:B------:R0:W-:Y:S01]  /*da20*/  @!P6 STG.E.U8 desc[UR14][R30.64+0x31], R7 ;  /* 0x000031071e00e986 */ /* 0x0001e2000c10110e */
[----:B-1----:R-:W-:Y:S02]  /*da30*/  F2FP.SATFINITE.E5M2.F32.PACK_AB_MERGE_C R9, RZ, R4, RZ ;  /* 0x00000004ff09723e */ /* 0x002fe400048060ff */
[----:B------:R-:W-:Y:S01]  /*da40*/  ISETP.LT.OR P6, PT, R41, 0x3a, !P0 ;  /* 0x0000003a2900780c */ /* 0x000fe200047c1670 */
[----:B------:R1:W-:Y:S04]  /*da50*/  @!P2 STG.E.U8 desc[UR14][R28.64+0x39], R5 ;  /* 0x000039051c00a986 */ /* 0x0003e8000c10110e */
[----:B------:R3:W-:Y:S01]  /*da60*/  @!P3 STG.E.U8 desc[UR14][R28.64+0x38], R11 ;  /* 0x0000380b1c00b986 */ /* 0x0007e2000c10110e */
[----:B------:R-:W-:Y:S01]  /*da70*/  FMUL R4, R227, UR20 ;  /* 0x00000014e3047c20 */ /* 0x000fe20008400000 */
[----:B------:R-:W-:-:S02]  /*da80*/  ISETP.LT.OR P3, PT, R41, 0x41, !P1 ;  /* 0x000000412900780c */ /* 0x000fc40004f61670 */
[----:B0-----:R-:W-:Y:S02]  /*da90*/  F2FP.SATFINITE.E5M2.F32.PACK_AB_MERGE_C R7, RZ, R3, RZ ;  /* 0x00000003ff07723e */ /* 0x001fe400048060ff */
[----:B-1----:R-:W-:Y:S01]  /*daa0*/  F2FP.SATFINITE.E5M2.F32.PACK_AB_MERGE_C R5, RZ, R0, RZ ;  /* 0x00000000ff05723e */ /* 0x002fe200048060ff */
[----:B------:R-:W-:Y:S01]  /*dab0*/  FMUL R0, R223, UR20 ;  /* 0x00000014df007c20 */ /* 0x000fe20008400000 */
[----:B------:R-:W-:Y:S01]  /*dac0*/  ISETP.LT.OR P2, PT, R41, 0x42, !P1 ;  /* 0x000000422900780c */ /* 0x000fe20004f41670 */
[----:B------:R-:W2:Y:S01]  /*dad0*/  LDL.LU R223, [R1+0x20] ;  /* 0x0000200001df7983 */ /* 0x000ea20000300800 */
[----:B---3--:R-:W-:Y:S02]  /*dae0*/  F2FP.SATFINITE.E5M2.F32.PACK_AB_MERGE_C R11, RZ, R2, RZ ;  /* 0x00000002ff0b723e */ /* 0x008fe400048060ff */
[----:B------:R-:W-:Y:S01]  /*daf0*/  F2FP.SATFINITE.E5M2.F32.PACK_AB_MERGE_C R13, RZ, R0, RZ ;  /* 0x00000000ff0d723e */ /* 0x000fe200048060ff */
[----:B----4-:R-:W-:Y:S01]  /*db00*/  FMUL R0, R225, UR20 ;  /* 0x00000014e1007c20 */ /* 0x010fe20008400000 */
[----:B------:R-:W-:Y:S01]  /*db10*/  FMUL R2, R224, UR20 ;  /* 0x00000014e0027c20 */ /* 0x000fe20008400000 */
[----:B------:R-:W3:Y:S04]  /*db20*/  LDL.LU R225, [R1+0x24] ;  /* 0x0000240001e17983 */ /* 0x000ee80000300800 */
[----:B------:R-:W4:Y:S01]  /*db30*/  LDL.LU R224, [R1+0x28] ;  /* 0x0000280001e07983 */ /* 0x000f220000300800 */
[----:B------:R-:W-:-:S03]  /*db40*/  FMUL R3, R226, UR20 ;  /* 0x00000014e2037c20 */ /* 0x000fc60008400000 */
[----:B------:R-:W4:Y:S04]  /*db50*/  LDL.LU R226, [R1+0x2c] ;  /* 0x00002c0001e27983 */ /* 0x000f280000300800 */
[----:B------:R-:W4:Y:S04]  /*db60*/  LDL.LU R227, [R1+0x30] ;  /* 0x0000300001e37983 */ /* 0x000f280000300800 */
[----:B------:R-:W-:Y:S01]  /*db70*/  @!P5 STG.E.U8 desc[UR14][R30.64+0x38], R9 ;  /* 0x000038091e00d986 */ /* 0x000fe2000c10110e */
[----:B------:R-:W-:-:S03]  /*db80*/  ISETP.LT.OR P5, PT, R41, 0x41, !P0 ;  /* 0x000000412900780c */ /* 0x000fc600047a1670 */
[----:B------:R0:W-:Y:S01]  /*db90*/  @!P6 STG.E.U8 desc[UR14][R30.64+0x39], R7 ;  /* 0x000039071e00e986 */ /* 0x0001e2000c10110e */
[----:B------:R-:W-:-:S03]  /*dba0*/  ISETP.LT.OR P6, PT, R41, 0x42, !P0 ;  /* 0x000000422900780c */ /* 0x000fc600047c1670 */
[----:B------:R-:W-:Y:S01]  /*dbb0*/  @!P3 STG.E.U8 desc[UR14][R28.64+0x40], R11 ;  /* 0x0000400b1c00b986 */ /* 0x000fe2000c10110e */
[----:B------:R-:W-:-:S03]  /*dbc0*/  ISETP.LT.OR P3, PT, R41, 0x49, !P1 ;  /* 0x000000492900780c */ /* 0x000fc60004f61670 */
[----:B------:R1:W-:Y:S01]  /*dbd0*/  @!P2 STG.E.U8 desc[UR14][R28.64+0x41], R5 ;  /* 0x000041051c00a986 */ /* 0x0003e2000c10110e */
[----:B0-----:R-:W-:-:S03]  /*dbe0*/  F2FP.SATFINITE.E5M2.F32.PACK_AB_MERGE_C R7, RZ, R0, RZ ;  /* 0x00000000ff07723e */ /* 0x001fc600048060ff */
[----:B------:R-:W-:Y:S01]  /*dbf0*/  @!P5 STG.E.U8 desc[UR14][R30.64+0x40], R13 ;  /* 0x0000400d1e00d986 */ /* 0x000fe2000c10110e */
[C---:B------:R-:W-:Y:S02]  /*dc00*/  ISETP.LT.OR P2, PT, R41.reuse, 0x4a, !P1 ;  /* 0x0000004a2900780c */ /* 0x040fe40004f41670 */
[----:B-1----:R-:W-:Y:S01]  /*dc10*/  F2FP.SATFINITE.E5M2.F32.PACK_AB_MERGE_C R5, RZ, R2, RZ ;  /* 0x00000002ff05723e */ /* 0x002fe200048060ff */
[----:B------:R0:W-:Y:S01]  /*dc20*/  @!P6 STG.E.U8 desc[UR14][R30.64+0x41], R7 ;  /* 0x000041071e00e986 */ /* 0x0001e2000c10110e */
[C---:B------:R-:W-:Y:S02]  /*dc30*/  ISETP.LT.OR P5, PT, R41.reuse, 0x49, !P0 ;  /* 0x000000492900780c */ /* 0x040fe400047a1670 */
[C---:B------:R-:W-:Y:S01]  /*dc40*/  ISETP.LT.OR P6, PT, R41.reuse, 0x4a, !P0 ;  /* 0x0000004a2900780c */ /* 0x040fe200047c1670 */
[----:B------:R1:W-:Y:S01]  /*dc50*/  @!P3 STG.E.U8 desc[UR14][R28.64+0x48], R5 ;  /* 0x000048051c00b986 */ /* 0x0003e2000c10110e */
[----:B------:R-:W-:Y:S02]  /*dc60*/  ISETP.LT.OR P3, PT, R41, 0x51, !P1 ;  /* 0x000000512900780c */ /* 0x000fe40004f61670 */
[----:B------:R-:W-:-:S02]  /*dc70*/  F2FP.SATFINITE.E5M2.F32.PACK_AB_MERGE_C R9, RZ, R3, RZ ;  /* 0x00000003ff09723e */ /* 0x000fc400048060ff */
[----:B------:R-:W-:-:S03]  /*dc80*/  F2FP.SATFINITE.E5M2.F32.PACK_AB_MERGE_C R11, RZ, R4, RZ ;  /* 0x00000004ff0b723e */ /* 0x000fc600048060ff */
[----:B------:R1:W-:Y:S04]  /*dc90*/  @!P2 STG.E.U8 desc[UR14][R28.64+0x49], R9 ;  /* 0x000049091c00a986 */ /* 0x0003e8000c10110e */
[----:B------:R-:W-:Y:S01]  /*dca0*/  @!P5 STG.E.U8 desc[UR14][R30.64+0x48], R11 ;  /* 0x0000480b1e00d986 */ /* 0x000fe2000c10110e */
[----:B------:R-:W-:-:S03]  /*dcb0*/  FMUL R0, R221, UR20 ;  /* 0x00000014dd007c20 */ /* 0x000fc60008400000 */
[----:B------:R-:W4:Y:S02]  /*dcc0*/  LDL.LU R221, [R1+0x34] ;  /* 0x0000340001dd7983 */ /* 0x000f240000300800 */
[----:B0-----:R-:W-:-:S05]  /*dcd0*/  F2FP.SATFINITE.E5M2.F32.PACK_AB_MERGE_C R7, RZ, R0, RZ ;  /* 0x00000000ff07723e */ /* 0x001fca00048060ff */
[----:B------:R-:W-:Y:S01]  /*dce0*/  @!P6 STG.E.U8 desc[UR14][R30.64+0x49], R7 ;  /* 0x000049071e00e986 */ /* 0x000fe2000c10110e */
[----:B--2---:R-:W-:-:S03]  /*dcf0*/  FMUL R2, R220, UR20 ;  /* 0x00000014dc027c20 */ /* 0x004fc60008400000 */
[----:B------:R-:W2:Y:S02]  /*dd00*/  LDL.LU R220, [R1+0x38] ;  /* 0x0000380001dc7983 */ /* 0x000ea40000300800 */
[----:B-1----:R-:W-:-:S05]  /*dd10*/  F2FP.SATFINITE.E5M2.F32.PACK_AB_MERGE_C R5, RZ, R2, RZ ;  /* 0x00000002ff05723e */ /* 0x002fca00048060ff */
[----:B------:R0:W-:Y:S01]  /*dd20*/  @!P3 STG.E.U8 desc[UR14][R28.64+0x50], R5 ;  /* 0x000050051c00b986 */ /* 0x0001e2000c10110e */
[----:B------:R-:W-:-:S03]  /*dd30*/  FMUL R3, R222, UR20 ;  /* 0x00000014de037c20 */ /* 0x000fc60008400000 */
[----:B------:R-:W2:Y:S02]  /*dd40*/  LDL.LU R222, [R1+0x3c] ;  /* 0x00003c0001de7983 */ /* 0x000ea40000300800 */
[----:B------:R-:W-:Y:S01]  /*dd50*/  F2FP.SATFINITE.E5M2.F32.PACK_AB_MERGE_C R9, RZ, R3, RZ ;  /* 0x00000003ff09723e */ /* 0x000fe200048060ff */
[----:B------:R-:W-:Y:S02]  /*dd60*/  FMUL R0, R223, UR20 ;  /* 0x00000014df007c20 */ /* 0x000fe40008400000 */
[----:B------:R-:W2:Y:S03]  /*dd70*/  LDL.LU R223, [R1+0x40] ;  /* 0x0000400001df7983 */ /* 0x000ea60000300800 */
[----:B------:R-:W-:Y:S01]  /*dd80*/  F2FP.SATFINITE.E5M2.F32.PACK_AB_MERGE_C R13, RZ, R0, RZ ;  /* 0x00000000ff0d723e */ /* 0x000fe200048060ff */
[----:B---3--:R-:W-:Y:S02]  /*dd90*/  FMUL R2, R225, UR20 ;  /* 0x00000014e1027c20 */ /* 0x008fe40008400000 */
[----:B------:R-:W3:Y:S01]  /*dda0*/  LDL.LU R225, [R1+0x44] ;  /* 0x0000440001e17983 */ /* 0x000ee20000300800 */
[----:B----4-:R-:W-:-:S03]  /*ddb0*/  FMUL R0, R224, UR20 ;  /* 0x00000014e0007c20 */ /* 0x010fc60008400000 */
[----:B------:R-:W4:Y:S01]  /*ddc0*/  LDL.LU R224, [R1+0x48] ;  /* 0x0000480001e07983 */ /* 0x000f220000300800 */
[----:B------:R-:W-:Y:S01]  /*ddd0*/  FMUL R3, R226, UR20 ;  /* 0x00000014e2037c20 */ /* 0x000fe20008400000 */
[----:B0-----:R-:W-:Y:S02]  /*dde0*/  F2FP.SATFINITE.E5M2.F32.PACK_AB_MERGE_C R5, RZ, R0, RZ ;  /* 0x00000000ff05723e */ /* 0x001fe400048060ff */
[----:B------:R-:W4:Y:S01]  /*ddf0*/  LDL.LU R226, [R1+0x4c] ;  /* 0x00004c0001e27983 */ /* 0x000f220000300800 */
[----:B------:R-:W-:-:S03]  /*de00*/  FMUL R0, R227, UR20 ;  /* 0x00000014e3007c20 */ /* 0x000fc60008400000 */
[----:B------:R-:W4:Y:S01]  /*de10*/  LDL.LU R227, [R1+0x50] ;  /* 0x0000500001e37983 */ /* 0x000f220000300800 */
[C---:B------:R-:W-:Y:S02]  /*de20*/  ISETP.LT.OR P2, PT, R41.reuse, 0x52, !P1 ;  /* 0x000000522900780c */ /* 0x040fe40004f41670 */
[C---:B------:R-:W-:Y:S01]  /*de30*/  ISETP.LT.OR P6, PT, R41.reuse, 0x52, !P0 ;  /* 0x000000522900780c */ /* 0x040fe200047c1670 */
[----:B------:R-:W4:Y:S01]  /*de40*/  LDL.LU R219, [R1+0x54] ;  /* 0x0000540001db7983 */ /* 0x000f220000300800 */
[C---:B------:R-:W-:Y:S02]  /*de50*/  ISETP.LT.OR P5, PT, R41.reuse, 0x51, !P0 ;  /* 0x000000512900780c */ /* 0x040fe400047a1670 */
[----:B------:R-:W-:Y:S02]  /*de60*/  ISETP.LT.OR P3, PT, R41, 0x59, !P1 ;  /* 0x000000592900780c */ /* 0x000fe40004f61670 */
[----:B------:R-:W-:Y:S02]  /*de70*/  F2FP.SATFINITE.E5M2.F32.PACK_AB_MERGE_C R7, RZ, R2, RZ ;  /* 0x00000002ff07723e */ /* 0x000fe400048060ff */
[----:B------:R-:W-:-:S03]  /*de80*/  F2FP.SATFINITE.E5M2.F32.PACK_AB_MERGE_C R11, RZ, R0, RZ ;  /* 0x00000000ff0b723e */ /* 0x000fc600048060ff */
[----:B------:R0:W-:Y:S01]  /*de90*/  @!P2 STG.E.U8 desc[UR14][R28.64+0x51], R9 ;  /* 0x000051091c00a986 */ /* 0x0001e2000c10110e */
[----:B------:R-:W-:-:S03]  /*dea0*/  ISETP.LT.OR P2, PT, R41, 0x5a, !P1 ;  /* 0x0000005a2900780c */ /* 0x000fc60004f41670 */
[----:B------:R-:W-:Y:S01]  /*deb0*/  @!P6 STG.E.U8 desc[UR14][R30.64+0x51], R7 ;  /* 0x000051071e00e986 */ /* 0x000fe2000c10110e */
[----:B------:R-:W-:-:S03]  /*dec0*/  ISETP.LT.OR P6, PT, R41, 0x5a, !P0 ;  /* 0x0000005a2900780c */ /* 0x000fc600047c1670 */
[----:B------:R-:W-:Y:S01]  /*ded0*/  @!P5 STG.E.U8 desc[UR14][R30.64+0x50], R13 ;  /* 0x0000500d1e00d986 */ /* 0x000fe2000c10110e */
[----:B0-----:R-:W-:-:S03]  /*dee0*/  F2FP.SATFINITE.E5M2.F32.PACK_AB_MERGE_C R9, RZ, R3, RZ ;  /* 0x00000003ff09723e */ /* 0x001fc600048060ff */
[----:B------:R0:W-:Y:S04]  /*def0*/  @!P3 STG.E.U8 desc[UR14][R28.64+0x58], R5 ;  /* 0x000058051c00b986 */ /* 0x0001e8000c10110e */
[----:B------:R1:W-:Y:S01]  /*df00*/  @!P2 STG.E.U8 desc[UR14][R28.64+0x59], R9 ;  /* 0x000059091c00a986 */ /* 0x0003e2000c10110e */
[----:B------:R-:W-:-:S03]  /*df10*/  FMUL R0, R221, UR20 ;  /* 0x00000014dd007c20 */ /* 0x000fc60008400000 */
[----:B------:R-:W4:Y:S02]  /*df20*/  LDL.LU R221, [R1+0x58] ;  /* 0x0000580001dd7983 */ /* 0x000f240000300800 */
[----:B0-----:R-:W-:-:S05]  /*df30*/  F2FP.SATFINITE.E5M2.F32.PACK_AB_MERGE_C R5, RZ, R0, RZ ;  /* 0x00000000ff05723e */ /* 0x001fca00048060ff */
[----:B------:R0:W-:Y:S01]  /*df40*/  @!P6 STG.E.U8 desc[UR14][R30.64+0x59], R5 ;  /* 0x000059051e00e986 */ /* 0x0001e2000c10110e */
[----:B--2---:R-:W-:-:S03]  /*df50*/  FMUL R2, R220, UR20 ;  /* 0x00000014dc027c20 */ /* 0x004fc60008400000 */
[----:B------:R-:W2:Y:S02]  /*df60*/  LDL.LU R220, [R1+0x5c] ;  /* 0x00005c0001dc7983 */ /* 0x000ea40000300800 */
[----:B------:R-:W-:Y:S01]  /*df70*/  F2FP.SATFINITE.E5M2.F32.PACK_AB_MERGE_C R7, RZ, R2, RZ ;  /* 0x00000002ff07723e */ /* 0x000fe200048060ff */
[----:B------:R-:W-:Y:S02]  /*df80*/  FMUL R3, R222, UR20 ;  /* 0x00000014de037c20 */ /* 0x000fe40008400000 */
[----:B------:R-:W2:Y:S03]  /*df90*/  LDL.LU R222, [R1+0x60] ;  /* 0x0000600001de7983 */ /* 0x000ea60000300800 */
[----:B-1----:R-:W-:Y:S01]  /*dfa0*/  F2FP.SATFINITE.E5M2.F32.PACK_AB_MERGE_C R9, RZ, R3, RZ ;  /* 0x00000003ff09723e */ /* 0x002fe200048060ff */
[----:B------:R-:W-:Y:S02]  /*dfb0*/  FMUL R4, R223, UR20 ;  /* 0x00000014df047c20 */ /* 0x000fe40008400000 */
[----:B------:R-:W2:Y:S01]  /*dfc0*/  LDL.LU R223, [R1+0x64] ;  /* 0x0000640001df7983 */ /* 0x000ea20000300800 */
[----:B---3--:R-:W-:-:S03]  /*dfd0*/  FMUL R0, R225, UR20 ;  /* 0x00000014e1007c20 */ /* 0x008fc60008400000 */
[----:B------:R-:W3:Y:S01]  /*dfe0*/  LDL.LU R225, [R1+0x68] ;  /* 0x0000680001e17983 */ /* 0x000ee20000300800 */
[----:B----4-:R-:W-:Y:S01]  /*dff0*/  FMUL R2, R224, UR20 ;  /* 0x00000014e0027c20 */ /* 0x010fe20008400000 */
[----:B0-----:R-:W-:Y:S02]  /*e000*/  F2FP.SATFINITE.E5M2.F32.PACK_AB_MERGE_C R5, RZ, R0, RZ ;  /* 0x00000000ff05723e */ /* 0x001fe400048060ff */
[----:B------:R-:W4:Y:S01]  /*e010*/  LDL.LU R224, [R1+0x6c] ;  /* 0x00006c0001e07983 */ /* 0x000f220000300800 */
[----:B------:R-:W-:-:S03]  /*e020*/  FMUL R3, R226, UR20 ;  /* 0x00000014e2037c20 */ /* 0x000fc60008400000 */
[----:B------:R-:W4:Y:S01]  /*e030*/  LDL.LU R226, [R1+0x70] ;  /* 0x0000700001e27983 */ /* 0x000f220000300800 */
[----:B------:R-:W-:-:S03]  /*e040*/  FMUL R0, R227, UR20 ;  /* 0x00000014e3007c20 */ /* 0x000fc60008400000 */
[----:B------:R-:W4:Y:S01]  /*e050*/  LDL.LU R227, [R1+0x74] ;  /* 0x0000740001e37983 */ /* 0x000f220000300800 */
[C---:B------:R-:W-:Y:S02]  /*e060*/  ISETP.LT.OR P5, PT, R41.reuse, 0x59, !P0 ;  /* 0x000000592900780c */ /* 0x040fe400047a1670 */
[C---:B------:R-:W-:Y:S02]  /*e070*/  ISETP.LT.OR P2, PT, R41.reuse, 0x62, !P1 ;  /* 0x000000622900780c */ /* 0x040fe40004f41670 */
[C---:B------:R-:W-:Y:S02]  /*e080*/  ISETP.LT.OR P3, PT, R41.reuse, 0x61, !P1 ;  /* 0x000000612900780c */ /* 0x040fe40004f61670 */
[----:B------:R-:W-:-:S07]  /*e090*/  ISETP.LT.OR P6, PT, R41, 0x62, !P0 ;  /* 0x000000622900780c */ /* 0x000fce00047c1670 */
[----:B------:R-:W-:Y:S01]  /*e0a0*/  @!P5 STG.E.U8 desc[UR14][R30.64+0x58], R11 ;  /* 0x0000580b1e00d986 */ /* 0x000fe2000c10110e */
[----:B------:R-:W-:-:S03]  /*e0b0*/  ISETP.LT.OR P5, PT, R41, 0x61, !P0 ;  /* 0x000000612900780c */ /* 0x000fc600047a1670 */
[----:B------:R0:W-:Y:S01]  /*e0c0*/  @!P2 STG.E.U8 desc[UR14][R28.64+0x61], R9 ;  /* 0x000061091c00a986 */ /* 0x0001e2000c10110e */
[----:B------:R-:W-:-:S03]  /*e0d0*/  ISETP.LT.OR P2, PT, R41, 0x6a, !P1 ;  /* 0x0000006a2900780c */ /* 0x000fc60004f41670 */
[----:B------:R1:W-:Y:S01]  /*e0e0*/  @!P3 STG.E.U8 desc[UR14][R28.64+0x60], R7 ;  /* 0x000060071c00b986 */ /* 0x0003e2000c10110e */
[----:B------:R-:W-:Y:S02]  /*e0f0*/  ISETP.LT.OR P3, PT, R41, 0x69, !P1 ;  /* 0x000000692900780c */ /* 0x000fe40004f61670 */
[----:B------:R-:W-:Y:S01]  /*e100*/  F2FP.SATFINITE.E5M2.F32.PACK_AB_MERGE_C R13, RZ, R4, RZ ;  /* 0x00000004ff0d723e */ /* 0x000fe200048060ff */
[----:B------:R1:W-:Y:S01]  /*e110*/  @!P6 STG.E.U8 desc[UR14][R30.64+0x61], R5 ;  /* 0x000061051e00e986 */ /* 0x0003e2000c10110e */
[----:B0-----:R-:W-:-:S03]  /*e120*/  F2FP.SATFINITE.E5M2.F32.PACK_AB_MERGE_C R9, RZ, R3, RZ ;  /* 0x00000003ff09723e */ /* 0x001fc600048060ff */
[----:B------:R-:W-:Y:S01]  /*e130*/  @!P5 STG.E.U8 desc[UR14][R30.64+0x60], R13 ;  /* 0x0000600d1e00d986 */ /* 0x000fe2000c10110e */
[----:B-1----:R-:W-:-:S03]  /*e140*/  F2FP.SATFINITE.E5M2.F32.PACK_AB_MERGE_C R7, RZ, R2, RZ ;  /* 0x00000002ff07723e */ /* 0x002fc600048060ff */
[----:B------:R-:W-:Y:S01]  /*e150*/  @!P2 STG.E.U8 desc[UR14][R28.64+0x69], R9 ;  /* 0x000069091c00a986 */ /* 0x000fe2000c10110e */
[C---:B------:R-:W-:Y:S02]  /*e160*/  ISETP.LT.OR P5, PT, R41.reuse, 0x69, !P0 ;  /* 0x000000692900780c */ /* 0x040fe400047a1670 */
[C---:B------:R-:W-:Y:S01]  /*e170*/  ISETP.LT.OR P6, PT, R41.reuse, 0x6a, !P0 ;  /* 0x0000006a2900780c */ /* 0x040fe200047c1670 */
[----:B------:R0:W-:Y:S01]  /*e180*/  @!P3 STG.E.U8 desc[UR14][R28.64+0x68], R7 ;  /* 0x000068071c00b986 */ /* 0x0001e2000c10110e */
[----:B------:R-:W-:Y:S01]  /*e190*/  ISETP.LT.OR P2, PT, R41, 0x72, !P1 ;  /* 0x000000722900780c */ /* 0x000fe20004f41670 */
[----:B------:R-:W-:Y:S01]  /*e1a0*/  FMUL R2, R219, UR20 ;  /* 0x00000014db027c20 */ /* 0x000fe20008400000 */
[----:B------:R-:W-:Y:S02]  /*e1b0*/  ISETP.LT.OR P3, PT, R41, 0x71, !P1 ;  /* 0x000000712900780c */ /* 0x000fe40004f61670 */
[----:B------:R-:W-:Y:S02]  /*e1c0*/  F2FP.SATFINITE.E5M2.F32.PACK_AB_MERGE_C R11, RZ, R0, RZ ;  /* 0x00000000ff0b723e */ /* 0x000fe400048060ff */
[----:B------:R-:W-:-:S03]  /*e1d0*/  F2FP.SATFINITE.E5M2.F32.PACK_AB_MERGE_C R5, RZ, R2, RZ ;  /* 0x00000002ff05723e */ /* 0x000fc600048060ff */
[----:B------:R-:W-:Y:S01]  /*e1e0*/  @!P5 STG.E.U8 desc[UR14][R30.64+0x68], R11 ;  /* 0x0000680b1e00d986 */ /* 0x000fe2000c10110e */
[----:B------:R-:W-:-:S03]  /*e1f0*/  ISETP.LT.OR P5, PT, R41, 0x71, !P0 ;  /* 0x000000712900780c */ /* 0x000fc600047a1670 */
[----:B------:R-:W-:Y:S01]  /*e200*/  @!P6 STG.E.U8 desc[UR14][R30.64+0x69], R5 ;  /* 0x000069051e00e986 */ /* 0x000fe2000c10110e */
[----:B------:R-:W-:Y:S01]  /*e210*/  ISETP.LT.OR P6, PT, R41, 0x72, !P0 ;  /* 0x000000722900780c */ /* 0x000fe200047c1670 */
[----:B------:R-:W-:-:S05]  /*e220*/  FMUL R0, R221, UR20 ;  /* 0x00000014dd007c20 */ /* 0x000fca0008400000 */
[----:B0-----:R-:W-:-:S05]  /*e230*/  F2FP.SATFINITE.E5M2.F32.PACK_AB_MERGE_C R7, RZ, R0, RZ ;  /* 0x00000000ff07723e */ /* 0x001fca00048060ff */
[----:B------:R0:W-:Y:S01]  /*e240*/  @!P3 STG.E.U8 desc[UR14][R28.64+0x70], R7 ;  /* 0x000070071c00b986 */ /* 0x0001e2000c10110e */
[C---:B------:R-:W-:Y:S02]  /*e250*/  ISETP.LT.OR P3, PT, R41.reuse, 0x79, !P0 ;  /* 0x000000792900780c */ /* 0x040fe40004761670 */
[----:B------:R-:W-:Y:S01]  /*e260*/  ISETP.LT.OR P0, PT, R41, 0x7a, !P0 ;  /* 0x0000007a2900780c */ /* 0x000fe20004701670 */
[----:B--2---:R-:W-:-:S05]  /*e270*/  FMUL R3, R220, UR20 ;  /* 0x00000014dc037c20 */ /* 0x004fca0008400000 */
[----:B------:R-:W-:-:S05]  /*e280*/  F2FP.SATFINITE.E5M2.F32.PACK_AB_MERGE_C R9, RZ, R3, RZ ;  /* 0x00000003ff09723e */ /* 0x000fca00048060ff */
[----:B------:R1:W-:Y:S01]  /*e290*/  @!P2 STG.E.U8 desc[UR14][R28.64+0x71], R9 ;  /* 0x000071091c00a986 */ /* 0x0003e2000c10110e */
[C---:B------:R-:W-:Y:S02]  /*e2a0*/  ISETP.LT.OR P2, PT, R41.reuse, 0x79, !P1 ;  /* 0x000000792900780c */ /* 0x040fe40004f41670 */
[----:B------:R-:W-:Y:S01]  /*e2b0*/  ISETP.LT.OR P1, PT, R41, 0x7a, !P1 ;  /* 0x0000007a2900780c */ /* 0x000fe20004f21670 */
[----:B------:R-:W-:-:S05]  /*e2c0*/  FMUL R0, R222, UR20 ;  /* 0x00000014de007c20 */ /* 0x000fca0008400000 */
[----:B------:R-:W-:-:S05]  /*e2d0*/  F2FP.SATFINITE.E5M2.F32.PACK_AB_MERGE_C R13, RZ, R0, RZ ;  /* 0x00000000ff0d723e */ /* 0x000fca00048060ff */
[----:B------:R2:W-:Y:S01]  /*e2e0*/  @!P5 STG.E.U8 desc[UR14][R30.64+0x70], R13 ;  /* 0x0000700d1e00d986 */ /* 0x0005e2000c10110e */
[----:B------:R-:W-:Y:S01]  /*e2f0*/  FMUL R0, R223, UR20 ;  /* 0x00000014df007c20 */ /* 0x000fe20008400000 */
[----:B---3--:R-:W-:Y:S01]  /*e300*/  FMUL R2, R225, UR20 ;  /* 0x00000014e1027c20 */ /* 0x008fe20008400000 */
[----:B----4-:R-:W-:-:S03]  /*e310*/  FMUL R3, R224, UR20 ;  /* 0x00000014e0037c20 */ /* 0x010fc60008400000 */
[----:B0-----:R-:W-:Y:S01]  /*e320*/  F2FP.SATFINITE.E5M2.F32.PACK_AB_MERGE_C R7, RZ, R0, RZ ;  /* 0x00000000ff07723e */ /* 0x001fe200048060ff */
[----:B------:R-:W-:Y:S01]  /*e330*/  FMUL R4, R226, UR20 ;  /* 0x00000014e2047c20 */ /* 0x000fe20008400000 */
[----:B------:R-:W-:Y:S01]  /*e340*/  FMUL R5, R227, UR20 ;  /* 0x00000014e3057c20 */ /* 0x000fe20008400000 */
[----:B-1----:R-:W-:Y:S02]  /*e350*/  F2FP.SATFINITE.E5M2.F32.PACK_AB_MERGE_C R9, RZ, R2, RZ ;  /* 0x00000002ff09723e */ /* 0x002fe400048060ff */
[----:B------:R-:W-:Y:S02]  /*e360*/  F2FP.SATFINITE.E5M2.F32.PACK_AB_MERGE_C R3, RZ, R3, RZ ;  /* 0x00000003ff03723e */ /* 0x000fe400048060ff */
[----:B------:R-:W-:Y:S02]  /*e370*/  F2FP.SATFINITE.E5M2.F32.PACK_AB_MERGE_C R11, RZ, R4, RZ ;  /* 0x00000004ff0b723e */ /* 0x000fe400048060ff */
[----:B------:R-:W-:Y:S01]  /*e380*/  F2FP.SATFINITE.E5M2.F32.PACK_AB_MERGE_C R5, RZ, R5, RZ ;  /* 0x00000005ff05723e */ /* 0x000fe200048060ff */
[----:B------:R2:W-:Y:S04]  /*e390*/  @!P6 STG.E.U8 desc[UR14][R30.64+0x71], R7 ;  /* 0x000071071e00e986 */ /* 0x0005e8000c10110e */
[----:B------:R2:W-:Y:S04]  /*e3a0*/  @!P2 STG.E.U8 desc[UR14][R28.64+0x78], R9 ;  /* 0x000078091c00a986 */ /* 0x0005e8000c10110e */
[----:B------:R2:W-:Y:S04]  /*e3b0*/  @!P1 STG.E.U8 desc[UR14][R28.64+0x79], R3 ;  /* 0x000079031c009986 */ /* 0x0005e8000c10110e */
[----:B------:R2:W-:Y:S04]  /*e3c0*/  @!P3 STG.E.U8 desc[UR14][R30.64+0x78], R11 ;  /* 0x0000780b1e00b986 */ /* 0x0005e8000c10110e */
[----:B------:R2:W-:Y:S02]  /*e3d0*/  @!P0 STG.E.U8 desc[UR14][R30.64+0x79], R5 ;  /* 0x000079051e008986 */ /* 0x0005e4000c10110e */
.L_x_289:
[----:B------:R-:W-:Y:S05]  /*e3e0*/  BSYNC B0 ;  /* 0x0000000000007941 */ /* 0x000fea0003800000 */
.L_x_31:
[----:B0-2---:R-:W2:Y:S04]  /*e3f0*/  LDL.LU R3, [R1+0x78] ;  /* 0x0000780001037983 */ /* 0x005ea80000300800 */
[----:B-----5:R-:W2:Y:S01]  /*e400*/  LDL.LU R2, [R1+0x7c] ;  /* 0x00007c0001027983 */ /* 0x020ea20000300800 */
[----:B------:R-:W-:Y:S01]  /*e410*/  ULDC UR6, c[0x0][0xc] ;  /* 0x0000030000067ab9 */ /* 0x000fe20000000800 */
[----:B------:R-:W-:Y:S01]  /*e420*/  ULDC UR7, c[0x0][0x10] ;  /* 0x0000040000077ab9 */ /* 0x000fe20000000800 */
[----:B------:R-:W2:Y:S01]  /*e430*/  LDC R5, c[0x0][0x14] ;  /* 0x00000500ff057b82 */ /* 0x000ea20000000800 */
[----:B------:R-:W-:Y:S01]  /*e440*/  UIMAD.WIDE.U32 UR6, UR6, UR7, URZ ;  /* 0x00000007060672a5 */ /* 0x000fe2000f8e003f */
[----:B------:R-:W-:Y:S01]  /*e450*/  PRMT R0, RZ, 0x7610, R0 ;  /* 0x00007610ff007816 */ /* 0x000fe20000000000 */
[----:B------:R-:W-:-:S04]  /*e460*/  UMOV UR22, 0xffffffff ;  /* 0xffffffff00167882 */ /* 0x000fc80000000000 */
[----:B--2---:R-:W-:-:S04]  /*e470*/  IMAD.WIDE.U32 R2, R5, UR6, R2 ;  /* 0x0000000605027c25 */ /* 0x004fc8000f8e0002 */
[----:B------:R-:W-:Y:S01]  /*e480*/  IMAD R5, R5, UR7, RZ ;  /* 0x0000000705057c24 */ /* 0x000fe2000f8e02ff */
[----:B------:R-:W-:Y:S01]  /*e490*/  ULDC.64 UR6, c[0x0][0x650] ;  /* 0x0001940000067ab9 */ /* 0x000fe20000000a00 */
[----:B------:R-:W-:Y:S01]  /*e4a0*/  IMAD.MOV.U32 R19, RZ, RZ, R2 ;  /* 0x000000ffff137224 */ /* 0x000fe200078e0002 */
[----:B------:R-:W-:Y:S01]  /*e4b0*/  ISETP.GE.U32.AND P0, PT, R2, UR6, PT ;  /* 0x0000000602007c0c */ /* 0x000fe2000bf06070 */
[----:B------:R-:W-:Y:S02]  /*e4c0*/  IMAD.IADD R22, R3, 0x1, R5 ;  /* 0x0000000103167824 */ /* 0x000fe400078e0205 */
[----:B------:R-:W-:-:S03]  /*e4d0*/  IMAD.MOV.U32 R2, RZ, RZ, -0x1 ;  /* 0xffffffffff027424 */ /* 0x000fc600078e00ff */
[----:B------:R0:W-:Y:S01]  /*e4e0*/  STL [R1+0x78], R22 ;  /* 0x0000781601007387 */ /* 0x0001e20000100800 */
[----:B------:R-:W-:-:S03]  /*e4f0*/  ISETP.GE.U32.AND.EX P0, PT, R22, UR7, PT, P0 ;  /* 0x0000000716007c0c */ /* 0x000fc6000bf06100 */
[----:B------:R0:W-:Y:S04]  /*e500*/  STL [R1+0x7c], R19 ;  /* 0x00007c1301007387 */ /* 0x0001e80000100800 */
[----:B------:R0:W-:Y:S06]  /*e510*/  STL [R1+0x80], R2 ;  /* 0x0000800201007387 */ /* 0x0001ec0000100800 */
[----:B------:R-:W-:Y:S05]  /*e520*/  @P0 BRA `(.L_x_290) ;  /* 0x00000004006c0947 */ /* 0x000fea0003800000 */
[----:B------:R-:W2:Y:S01]  /*e530*/  S2R R14, SR_CTAID.X ;  /* 0x00000000000e7919 */ /* 0x000ea20000002500 */
[----:B------:R-:W5:Y:S01]  /*e540*/  LDC.64 R8, c[0x0][0x628] ;  /* 0x00018a00ff087b82 */ /* 0x000f620000000a00 */
[----:B------:R-:W-:Y:S01]  /*e550*/  ULDC UR6, c[0x0][0x150] ;  /* 0x0000540000067ab9 */ /* 0x000fe20000000800 */
[----:B------:R-:W-:Y:S01]  /*e560*/  IMAD.MOV.U32 R6, RZ, RZ, R19 ;  /* 0x000000ffff067224 */ /* 0x000fe200078e0013 */
[----:B------:R-:W0:Y:S01]  /*e570*/  S2R R16, SR_CTAID.Y ;  /* 0x0000000000107919 */ /* 0x000e220000002600 */
[----:B------:R-:W-:-:S04]  /*e580*/  IMAD.MOV.U32 R7, RZ, RZ, R22 ;  /* 0x000000ffff077224 */ /* 0x000fc800078e0016 */
[----:B------:R-:W0:Y:S08]  /*e590*/  LDC R17, c[0x0][0x144] ;  /* 0x00005100ff117b82 */ /* 0x000e300000000800 */
[----:B------:R-:W0:Y:S08]  /*e5a0*/  LDC R10, c[0x0][0x630] ;  /* 0x00018c00ff0a7b82 */ /* 0x000e300000000800 */
[----:B------:R-:W0:Y:S01]  /*e5b0*/  LDC.64 R12, c[0x0][0x620] ;  /* 0x00018800ff0c7b82 */ /* 0x000e220000000a00 */
[----:B-----5:R-:W-:-:S04]  /*e5c0*/  ISETP.NE.U32.AND P0, PT, R8, RZ, PT ;  /* 0x000000ff0800720c */ /* 0x020fc80003f05070 */
[----:B------:R-:W-:Y:S02]  /*e5d0*/  ISETP.NE.AND.EX P0, PT, R9, RZ, PT, P0 ;  /* 0x000000ff0900720c */ /* 0x000fe40003f05300 */
[----:B--2---:R-:W-:-:S05]  /*e5e0*/  I2FP.F32.U32 R0, R14 ;  /* 0x0000000e00007245 */ /* 0x004fca0000201000 */
[----:B------:R-:W-:-:S04]  /*e5f0*/  FMUL R0, R0, UR6 ;  /* 0x0000000600007c20 */ /* 0x000fc80008400000 */
[----:B------:R2:W0:Y:S02]  /*e600*/  F2I.U32.TRUNC.NTZ R15, R0 ;  /* 0x00000000000f7305 */ /* 0x000424000020f000 */
[----:B------:R-:W-:Y:S05]  /*e610*/  @!P0 BRA `(.L_x_291) ;  /* 0x0000000000288947 */ /* 0x000fea0003800000 */
[----:B--2---:R-:W2:Y:S02]  /*e620*/  LDC R0, c[0x0][0x634] ;  /* 0x00018d00ff007b82 */ /* 0x004ea40000000800 */
[----:B--2---:R-:W-:-:S05]  /*e630*/  IADD3 R7, P0, R19, R0, RZ ;  /* 0x0000000013077210 */ /* 0x004fca0007f1e0ff */
[----:B------:R-:W-:-:S04]  /*e640*/  IMAD.X R11, RZ, RZ, R22, P0 ;  /* 0x000000ffff0b7224 */ /* 0x000fc800000e0616 */
[----:B0-----:R-:W-:-:S04]  /*e650*/  IMAD.WIDE.U32 R2, R11, R8, RZ ;  /* 0x000000080b027225 */ /* 0x001fc800078e00ff */
[----:B------:R-:W-:-:S04]  /*e660*/  IMAD.WIDE.U32 R4, P0, R7, R9, R2 ;  /* 0x0000000907047225 */ /* 0x000fc80007800002 */
[----:B------:R-:W-:-:S04]  /*e670*/  IMAD.WIDE.U32 R2, R7, R8, RZ ;  /* 0x0000000807027225 */ /* 0x000fc800078e00ff */
[----:B------:R-:W-:Y:S01]  /*e680*/  IMAD.X R7, RZ, RZ, RZ, P0 ;  /* 0x000000ffff077224 */ /* 0x000fe200000e06ff */
[----:B------:R-:W-:Y:S01]  /*e690*/  IADD3 RZ, P0, R3, R4, RZ ;  /* 0x0000000403ff7210 */ /* 0x000fe20007f1e0ff */
[----:B------:R-:W-:-:S04]  /*e6a0*/  IMAD.MOV.U32 R6, RZ, RZ, R5 ;  /* 0x000000ffff067224 */ /* 0x000fc800078e0005 */
[----:B------:R-:W-:-:S08]  /*e6b0*/  IMAD.WIDE.U32.X R6, R11, R9, R6, P0 ;  /* 0x000000090b067225 */ /* 0x000fd000000e0406 */
.L_x_291:
[-CC-:B0-----:R-:W-:Y:S01]  /*e6c0*/  SHF.R.U64 R24, R6, R10.reuse, R7.reuse ;  /* 0x0000000a06187219 */ /* 0x181fe20000001207 */
[----:B------:R-:W0:Y:S01]  /*e6d0*/  LDC.64 R20, c[0x0][0x640] ;  /* 0x00019000ff147b82 */ /* 0x000e220000000a00 */
[----:B--2---:R-:W-:Y:S01]  /*e6e0*/  SHF.R.U32.HI R0, RZ, R10, R7 ;  /* 0x0000000aff007219 */ /* 0x004fe20000011607 */
[----:B------:R-:W-:Y:S01]  /*e6f0*/  IMAD.MOV.U32 R2, RZ, RZ, R19 ;  /* 0x000000ffff027224 */ /* 0x000fe200078e0013 */
[----:B------:R-:W-:Y:S01]  /*e700*/  IADD3 R5, P0, RZ, -R24, RZ ;  /* 0x80000018ff057210 */ /* 0x000fe20007f1e0ff */
[----:B------:R-:W-:Y:S01]  /*e710*/  IMAD.MOV R15, RZ, RZ, -R15 ;  /* 0x000000ffff0f7224 */ /* 0x000fe200078e0a0f */
[----:B------:R-:W-:Y:S01]  /*e720*/  ULDC UR6, c[0x0][0x154] ;  /* 0x0000550000067ab9 */ /* 0x000fe20000000800 */
[----:B------:R-:W-:Y:S02]  /*e730*/  IMAD.MOV.U32 R7, RZ, RZ, 0x1 ;  /* 0x00000001ff077424 */ /* 0x000fe400078e00ff */
[----:B------:R-:W2:Y:S01]  /*e740*/  LDC R4, c[0x0][0x618] ;  /* 0x00018600ff047b82 */ /* 0x000ea20000000800 */
[----:B------:R-:W-:-:S02]  /*e750*/  IMAD.X R3, RZ, RZ, ~R0, P0 ;  /* 0x000000ffff037224 */ /* 0x000fc400000e0e00 */
[----:B------:R-:W-:Y:S02]  /*e760*/  IMAD R15, R17, R15, R14 ;  /* 0x0000000f110f7224 */ /* 0x000fe400078e020e */
[-C--:B------:R-:W-:Y:S02]  /*e770*/  IMAD R0, R3, R12.reuse, RZ ;  /* 0x0000000c03007224 */ /* 0x080fe400078e02ff */
[----:B------:R-:W-:Y:S01]  /*e780*/  IMAD.MOV.U32 R3, RZ, RZ, R22 ;  /* 0x000000ffff037224 */ /* 0x000fe200078e0016 */
[----:B------:R-:W5:Y:S01]  /*e790*/  LDC R6, c[0x0][0x608] ;  /* 0x00018200ff067b82 */ /* 0x000f620000000800 */
[----:B------:R-:W-:-:S04]  /*e7a0*/  IMAD.WIDE.U32 R2, R5, R12, R2 ;  /* 0x0000000c05027225 */ /* 0x000fc800078e0002 */
[----:B------:R-:W-:-:S03]  /*e7b0*/  IMAD R5, R5, R13, R0 ;  /* 0x0000000d05057224 */ /* 0x000fc600078e0200 */
[----:B------:R-:W1:Y:S01]  /*e7c0*/  LDC R18, c[0x0][0x658] ;  /* 0x00019600ff127b82 */ /* 0x000e620000000800 */
[----:B------:R-:W-:Y:S01]  /*e7d0*/  I2FP.F32.U32 R0, R16 ;  /* 0x0000001000007245 */ /* 0x000fe20000201000 */
[----:B------:R-:W-:Y:S01]  /*e7e0*/  IMAD.IADD R3, R3, 0x1, R5 ;  /* 0x0000000103037824 */ /* 0x000fe200078e0205 */
[----:B0-----:R-:W-:Y:S01]  /*e7f0*/  ISETP.NE.U32.AND P0, PT, R20, RZ, PT ;  /* 0x000000ff1400720c */ /* 0x001fe20003f05070 */
[----:B------:R-:W-:Y:S02]  /*e800*/  IMAD.MOV.U32 R5, RZ, RZ, -0x1 ;  /* 0xffffffffff057424 */ /* 0x000fe400078e00ff */
[----:B------:R-:W-:Y:S02]  /*e810*/  FMUL R0, R0, UR6 ;  /* 0x0000000600007c20 */ /* 0x000fe40008400000 */
[----:B------:R-:W0:Y:S01]  /*e820*/  LDC R13, c[0x0][0x148] ;  /* 0x00005200ff0d7b82 */ /* 0x000e220000000800 */
[----:B--2---:R-:W-:Y:S01]  /*e830*/  SHF.R.U64 R10, R2, R4, R3 ;  /* 0x00000004020a7219 */ /* 0x004fe20000001203 */
[----:B------:R2:W0:Y:S01]  /*e840*/  F2I.U32.TRUNC.NTZ R12, R0 ;  /* 0x00000000000c7305 */ /* 0x000422000020f000 */
[----:B------:R-:W-:-:S02]  /*e850*/  ISETP.NE.AND.EX P0, PT, R21, RZ, PT, P0 ;  /* 0x000000ff1500720c */ /* 0x000fc40003f05300 */
[----:B------:R-:W-:-:S03]  /*e860*/  SHF.R.U32.HI R3, RZ, R4, R3 ;  /* 0x00000004ff037219 */ /* 0x000fc60000011603 */
[----:B------:R-:W0:Y:S01]  /*e870*/  LDC R14, c[0x0][0x600] ;  /* 0x00018000ff0e7b82 */ /* 0x000e220000000800 */
[-CC-:B-----5:R-:W-:Y:S02]  /*e880*/  SHF.R.U64 R8, R10, R6.reuse, R3.reuse ;  /* 0x000000060a087219 */ /* 0x1a0fe40000001203 */
[----:B------:R-:W-:-:S05]  /*e890*/  SHF.R.U32.HI R3, RZ, R6, R3 ;  /* 0x00000006ff037219 */ /* 0x000fca0000011603 */
[----:B------:R-:W0:Y:S01]  /*e8a0*/  LDC R19, c[0x0][0x648] ;  /* 0x00019200ff137b82 */ /* 0x000e220000000800 */
[-CC-:B-1----:R-:W-:Y:S02]  /*e8b0*/  SHF.R.U64 R11, R8, R18.reuse, R3.reuse ;  /* 0x00000012080b7219 */ /* 0x182fe40000001203 */
[-C--:B------:R-:W-:Y:S02]  /*e8c0*/  SHF.L.U32 R5, R5, R18.reuse, RZ ;  /* 0x0000001205057219 */ /* 0x080fe400000006ff */
[-C--:B------:R-:W-:Y:S01]  /*e8d0*/  SHF.R.U32.HI R3, RZ, R18.reuse, R3 ;  /* 0x00000012ff037219 */ /* 0x080fe20000011603 */
[----:B------:R-:W-:Y:S01]  /*e8e0*/  IMAD.MOV.U32 R2, RZ, RZ, R11 ;  /* 0x000000ffff027224 */ /* 0x000fe200078e000b */
[----:B------:R-:W-:Y:S01]  /*e8f0*/  SHF.L.U32 R40, R7, R18, RZ ;  /* 0x0000001207287219 */ /* 0x000fe200000006ff */
[----:B------:R-:W1:Y:S01]  /*e900*/  LDC R22, c[0x0][0x638] ;  /* 0x00018e00ff167b82 */ /* 0x000e620000000800 */
[----:B------:R-:W-:-:S07]  /*e910*/  LOP3.LUT R17, RZ, R5, RZ, 0x33, !PT ;  /* 0x00000005ff117212 */ /* 0x000fce00078e33ff */
[----:B------:R-:W0:Y:S01]  /*e920*/  LDC R23, c[0x0][0x610] ;  /* 0x00018400ff177b82 */ /* 0x000e220000000800 */
[----:B--2---:R-:W-:Y:S05]  /*e930*/  @!P0 BRA `(.L_x_292) ;  /* 0x0000000000288947 */ /* 0x004fea0003800000 */
[----:B------:R-:W2:Y:S02]  /*e940*/  LDC R0, c[0x0][0x64c] ;  /* 0x00019300ff007b82 */ /* 0x000ea40000000800 */
[----:B--2---:R-:W-:-:S05]  /*e950*/  IADD3 R7, P0, R11, R0, RZ ;  /* 0x000000000b077210 */ /* 0x004fca0007f1e0ff */
        /* <DEDUP_REMOVED lines=8> */
.L_x_292:
[----:B0-----:R-:W-:Y:S01]  /*e9e0*/  SHF.R.U64 R0, R2, R19, R3 ;  /* 0x0000001302007219 */ /* 0x001fe20000001203 */
[----:B------:R-:W-:Y:S01]  /*e9f0*/  VIADD R3, R14, 0xffffffff ;  /* 0xffffffff0e037836 */ /* 0x000fe20000000000 */
[----:B------:R-:W-:Y:S01]  /*ea00*/  LOP3.LUT R5, R8, R17, RZ, 0xc0, !PT ;  /* 0x0000001108057212 */ /* 0x000fe200078ec0ff */
[----:B------:R-:W-:Y:S01]  /*ea10*/  IMAD.MOV R12, RZ, RZ, -R12 ;  /* 0x000000ffff0c7224 */ /* 0x000fe200078e0a0c */
[----:B------:R-:W-:Y:S01]  /*ea20*/  R2UR UR22, R24 ;  /* 0x00000000181672ca */ /* 0x000fe200000e0000 */
[----:B------:R-:W-:Y:S01]  /*ea30*/  IMAD.MOV R2, RZ, RZ, -R0 ;  /* 0x000000ffff027224 */ /* 0x000fe200078e0a00 */
[----:B------:R-:W-:Y:S01]  /*ea40*/  LOP3.LUT R3, R10, R3, RZ, 0xc0, !PT ;  /* 0x000000030a037212 */ /* 0x000fe200078ec0ff */
[----:B------:R-:W-:Y:S02]  /*ea50*/  IMAD R40, R40, R0, R5 ;  /* 0x0000000028287224 */ /* 0x000fe400078e0205 */
[----:B------:R-:W-:Y:S02]  /*ea60*/  @P4 IMAD R15, R13, R12, R16 ;  /* 0x0000000c0d0f4224 */ /* 0x000fe400078e0210 */
[----:B-1----:R-:W-:-:S02]  /*ea70*/  IMAD R0, R2, R22, R11 ;  /* 0x0000001602007224 */ /* 0x002fc400078e020b */
[----:B------:R-:W-:Y:S02]  /*ea80*/  IMAD R40, R40, R23, R15 ;  /* 0x0000001728287224 */ /* 0x000fe400078e020f */
[----:B------:R-:W-:Y:S02]  /*ea90*/  IMAD R3, R0, R14, R3 ;  /* 0x0000000e00037224 */ /* 0x000fe400078e0203 */
[----:B------:R-:W-:-:S03]  /*eaa0*/  IMAD.MOV.U32 R0, RZ, RZ, 0x1 ;  /* 0x00000001ff007424 */ /* 0x000fc600078e00ff */
[----:B------:R-:W-:Y:S02]  /*eab0*/  SEL R2, R3, R40, !P4 ;  /* 0x0000002803027207 */ /* 0x000fe40006000000 */
[----:B------:R-:W-:-:S03]  /*eac0*/  SEL R40, R40, R3, !P4 ;  /* 0x0000000328287207 */ /* 0x000fc60006000000 */
[----:B------:R2:W-:Y:S04]  /*ead0*/  STL [R1+0x80], R2 ;  /* 0x0000800201007387 */ /* 0x0005e80000100800 */
.L_x_290:
[----:B------:R0:W-:Y:S01]  /*eae0*/  STL [R1+0x84], R40 ;  /* 0x0000842801007387 */ /* 0x0001e20000100800 */
[----:B------:R-:W-:-:S13]  /*eaf0*/  LOP3.LUT P0, RZ, R0, 0xff, RZ, 0xc0, !PT ;  /* 0x000000ff00ff7812 */ /* 0x000fda000780c0ff */
[----:B0-----:R-:W-:Y:S05]  /*eb00*/  @P0 BRA `(.L_x_293) ;  /* 0xffffff24004c0947 */ /* 0x001fea000383ffff */
[----:B------:R-:W-:Y:S05]  /*eb10*/  EXIT ;  /* 0x000000000000794d */ /* 0x000fea0003800000 */
.L_x_3:
[----:B------:R-:W2:Y:S01]  /*eb20*/  LDL R16, [R1+0x7c] ;  /* 0x00007c0001107983 */ /* 0x000ea20000100800 */
[----:B------:R-:W-:-:S03]  /*eb30*/  ULDC.64 UR4, c[0x0][0x650] ;  /* 0x0001940000047ab9 */ /* 0x000fc60000000a00 */
[----:B------:R-:W3:Y:S01]  /*eb40*/  LDL R17, [R1+0x78] ;  /* 0x0000780001117983 */ /* 0x000ee20000100800 */
[----:B------:R-:W-:Y:S01]  /*eb50*/  PRMT R4, RZ, 0x7610, R4 ;  /* 0x00007610ff047816 */ /* 0x000fe20000000004 */
[----:B------:R-:W-:Y:S02]  /*eb60*/  IMAD.MOV.U32 R5, RZ, RZ, -0x1 ;  /* 0xffffffffff057424 */ /* 0x000fe400078e00ff */
[----:B------:R-:W-:Y:S02]  /*eb70*/  IMAD.MOV.U32 R6, RZ, RZ, -0x1 ;  /* 0xffffffffff067424 */ /* 0x000fe400078e00ff */
[----:B------:R-:W-:Y:S01]  /*eb80*/  IMAD.MOV.U32 R11, RZ, RZ, -0x1 ;  /* 0xffffffffff0b7424 */ /* 0x000fe200078e00ff */
[----:B--2---:R-:W-:-:S04]  /*eb90*/  ISETP.GE.U32.AND P0, PT, R16, UR4, PT ;  /* 0x0000000410007c0c */ /* 0x004fc8000bf06070 */
[----:B---3--:R-:W-:-:S13]  /*eba0*/  ISETP.GE.U32.AND.EX P0, PT, R17, UR5, PT, P0 ;  /* 0x0000000511007c0c */ /* 0x008fda000bf06100 */
[----:B------:R-:W-:Y:S05]  /*ebb0*/  @P0 BRA `(.L_x_294) ;  /* 0x00000004005c0947 */ /* 0x000fea0003800000 */
        /* <DEDUP_REMOVED lines=18> */
.L_x_295:
[-CC-:B------:R-:W-:Y:S01]  /*ece0*/  SHF.R.U64 R11, R8, R12.reuse, R9.reuse ;  /* 0x0000000c080b7219 */ /* 0x180fe20000001209 */
[----:B------:R-:W0:Y:S01]  /*ecf0*/  LDC.64 R20, c[0x0][0x640] ;  /* 0x00019000ff147b82 */ /* 0x000e220000000a00 */
[----:B------:R-:W-:Y:S01]  /*ed00*/  SHF.R.U32.HI R3, RZ, R12, R9 ;  /* 0x0000000cff037219 */ /* 0x000fe20000011609 */
[----:B------:R-:W-:Y:S01]  /*ed10*/  ULDC UR4, c[0x0][0x150] ;  /* 0x0000540000047ab9 */ /* 0x000fe20000000800 */
[----:B------:R-:W-:Y:S01]  /*ed20*/  IADD3 R7, P0, RZ, -R11, RZ ;  /* 0x8000000bff077210 */ /* 0x000fe20007f1e0ff */
[----:B------:R-:W-:Y:S01]  /*ed30*/  IMAD.MOV.U32 R4, RZ, RZ, R16 ;  /* 0x000000ffff047224 */ /* 0x000fe200078e0010 */
[----:B------:R-:W-:Y:S01]  /*ed40*/  I2FP.F32.U32 R6, R2 ;  /* 0x0000000200067245 */ /* 0x000fe20000201000 */
[----:B------:R-:W-:Y:S02]  /*ed50*/  IMAD.MOV.U32 R5, RZ, RZ, R17 ;  /* 0x000000ffff057224 */ /* 0x000fe400078e0011 */
[----:B------:R-:W1:Y:S01]  /*ed60*/  LDC R10, c[0x0][0x618] ;  /* 0x00018600ff0a7b82 */ /* 0x000e620000000800 */
[----:B------:R-:W-:-:S02]  /*ed70*/  IMAD.X R3, RZ, RZ, ~R3, P0 ;  /* 0x000000ffff037224 */ /* 0x000fc400000e0e03 */
[----:B------:R-:W-:Y:S01]  /*ed80*/  FMUL R9, R6, UR4 ;  /* 0x0000000406097c20 */ /* 0x000fe20008400000 */
[----:B------:R-:W-:Y:S01]  /*ed90*/  IMAD.WIDE.U32 R4, R7, R14, R4 ;  /* 0x0000000e07047225 */ /* 0x000fe200078e0004 */
[----:B------:R-:W-:-:S03]  /*eda0*/  ULDC UR4, c[0x0][0x154] ;  /* 0x0000550000047ab9 */ /* 0x000fc60000000800 */
[----:B------:R-:W-:Y:S01]  /*edb0*/  IMAD R6, R3, R14, RZ ;  /* 0x0000000e03067224 */ /* 0x000fe200078e02ff */
[----:B------:R-:W2:Y:S01]  /*edc0*/  LDC R13, c[0x0][0x144] ;  /* 0x00005100ff0d7b82 */ /* 0x000ea20000000800 */
[----:B------:R-:W3:Y:S02]  /*edd0*/  F2I.U32.TRUNC.NTZ R9, R9 ;  /* 0x0000000900097305 */ /* 0x000ee4000020f000 */
[----:B------:R-:W-:Y:S02]  /*ede0*/  IMAD R3, R7, R15, R6 ;  /* 0x0000000f07037224 */ /* 0x000fe400078e0206 */
[----:B------:R-:W-:Y:S02]  /*edf0*/  IMAD.MOV.U32 R6, RZ, RZ, -0x1 ;  /* 0xffffffffff067424 */ /* 0x000fe400078e00ff */
[----:B------:R-:W-:Y:S01]  /*ee00*/  IMAD.IADD R3, R5, 0x1, R3 ;  /* 0x0000000105037824 */ /* 0x000fe200078e0203 */
[----:B------:R-:W4:Y:S01]  /*ee10*/  LDC R12, c[0x0][0x608] ;  /* 0x00018200ff0c7b82 */ /* 0x000f220000000800 */
[----:B------:R-:W-:-:S02]  /*ee20*/  I2FP.F32.U32 R5, R0 ;  /* 0x0000000000057245 */ /* 0x000fc40000201000 */
[----:B0-----:R-:W-:-:S03]  /*ee30*/  ISETP.NE.U32.AND P0, PT, R20, RZ, PT ;  /* 0x000000ff1400720c */ /* 0x001fc60003f05070 */
[----:B------:R-:W-:Y:S01]  /*ee40*/  FMUL R5, R5, UR4 ;  /* 0x0000000405057c20 */ /* 0x000fe20008400000 */
[----:B------:R-:W-:Y:S01]  /*ee50*/  ISETP.NE.AND.EX P0, PT, R21, RZ, PT, P0 ;  /* 0x000000ff1500720c */ /* 0x000fe20003f05300 */
[----:B------:R-:W0:Y:S01]  /*ee60*/  LDC R7, c[0x0][0x658] ;  /* 0x00019600ff077b82 */ /* 0x000e220000000800 */
[-C--:B-1----:R-:W-:Y:S01]  /*ee70*/  SHF.R.U64 R8, R4, R10.reuse, R3 ;  /* 0x0000000a04087219 */ /* 0x082fe20000001203 */
[----:B---3--:R-:W-:Y:S01]  /*ee80*/  IMAD.MOV R4, RZ, RZ, -R9 ;  /* 0x000000ffff047224 */ /* 0x008fe200078e0a09 */
[----:B------:R-:W-:Y:S02]  /*ee90*/  SHF.R.U32.HI R3, RZ, R10, R3 ;  /* 0x0000000aff037219 */ /* 0x000fe40000011603 */
[----:B------:R1:W3:Y:S03]  /*eea0*/  F2I.U32.TRUNC.NTZ R10, R5 ;  /* 0x00000005000a7305 */ /* 0x0002e6000020f000 */
[----:B------:R-:W1:Y:S01]  /*eeb0*/  LDC R17, c[0x0][0x148] ;  /* 0x00005200ff117b82 */ /* 0x000e620000000800 */
[----:B--2---:R-:W-:-:S02]  /*eec0*/  IMAD R19, R13, R4, R2 ;  /* 0x000000040d137224 */ /* 0x004fc400078e0202 */
[----:B------:R-:W-:-:S05]  /*eed0*/  IMAD.MOV.U32 R4, RZ, RZ, 0x1 ;  /* 0x00000001ff047424 */ /* 0x000fca00078e00ff */
[----:B------:R-:W2:Y:S01]  /*eee0*/  LDC R14, c[0x0][0x600] ;  /* 0x00018000ff0e7b82 */ /* 0x000ea20000000800 */
[-CC-:B----4-:R-:W-:Y:S02]  /*eef0*/  SHF.R.U64 R13, R8, R12.reuse, R3.reuse ;  /* 0x0000000c080d7219 */ /* 0x190fe40000001203 */
[----:B------:R-:W-:-:S05]  /*ef00*/  SHF.R.U32.HI R2, RZ, R12, R3 ;  /* 0x0000000cff027219 */ /* 0x000fca0000011603 */
[----:B------:R-:W4:Y:S01]  /*ef10*/  LDC R16, c[0x0][0x648] ;  /* 0x00019200ff107b82 */ /* 0x000f220000000800 */
[-CC-:B0-----:R-:W-:Y:S02]  /*ef20*/  SHF.R.U64 R15, R13, R7.reuse, R2.reuse ;  /* 0x000000070d0f7219 */ /* 0x181fe40000001202 */
[-C--:B------:R-:W-:Y:S02]  /*ef30*/  SHF.L.U32 R6, R6, R7.reuse, RZ ;  /* 0x0000000706067219 */ /* 0x080fe400000006ff */
[-C--:B------:R-:W-:Y:S01]  /*ef40*/  SHF.R.U32.HI R3, RZ, R7.reuse, R2 ;  /* 0x00000007ff037219 */ /* 0x080fe20000011602 */
[----:B------:R-:W-:Y:S01]  /*ef50*/  IMAD.MOV.U32 R2, RZ, RZ, R15 ;  /* 0x000000ffff027224 */ /* 0x000fe200078e000f */
[----:B------:R-:W-:Y:S01]  /*ef60*/  SHF.L.U32 R12, R4, R7, RZ ;  /* 0x00000007040c7219 */ /* 0x000fe200000006ff */
[----:B------:R-:W0:Y:S01]  /*ef70*/  LDC R18, c[0x0][0x638] ;  /* 0x00018e00ff127b82 */ /* 0x000e220000000800 */
[----:B------:R-:W-:-:S07]  /*ef80*/  LOP3.LUT R22, RZ, R6, RZ, 0x33, !PT ;  /* 0x00000006ff167212 */ /* 0x000fce00078e33ff */
        /* <DEDUP_REMOVED lines=12> */
.L_x_296:
[----:B----4-:R-:W-:Y:S01]  /*f050*/  SHF.R.U64 R3, R2, R16, R3 ;  /* 0x0000001002037219 */ /* 0x010fe20000001203 */
[----:B--2---:R-:W-:Y:S01]  /*f060*/  VIADD R5, R14, 0xffffffff ;  /* 0xffffffff0e057836 */ /* 0x004fe20000000000 */
[----:B------:R-:W-:Y:S01]  /*f070*/  LOP3.LUT R2, R13, R22, RZ, 0xc0, !PT ;  /* 0x000000160d027212 */ /* 0x000fe200078ec0ff */
[----:B------:R-:W-:Y:S02]  /*f080*/  IMAD.MOV R10, RZ, RZ, -R10 ;  /* 0x000000ffff0a7224 */ /* 0x000fe400078e0a0a */
[----:B------:R-:W-:Y:S02]  /*f090*/  IMAD.MOV R4, RZ, RZ, -R3 ;  /* 0x000000ffff047224 */ /* 0x000fe400078e0a03 */
[----:B------:R-:W-:Y:S01]  /*f0a0*/  IMAD R2, R12, R3, R2 ;  /* 0x000000030c027224 */ /* 0x000fe200078e0202 */
[----:B------:R-:W-:Y:S01]  /*f0b0*/  LOP3.LUT R3, R8, R5, RZ, 0xc0, !PT ;  /* 0x0000000508037212 */ /* 0x000fe200078ec0ff */
[----:B------:R-:W-:Y:S02]  /*f0c0*/  @P4 IMAD R19, R17, R10, R0 ;  /* 0x0000000a11134224 */ /* 0x000fe400078e0200 */
[----:B0-----:R-:W-:-:S02]  /*f0d0*/  IMAD R0, R4, R18, R15 ;  /* 0x0000001204007224 */ /* 0x001fc400078e020f */
[----:B------:R-:W-:Y:S02]  /*f0e0*/  IMAD R5, R2, R23, R19 ;  /* 0x0000001702057224 */ /* 0x000fe400078e0213 */
[----:B------:R-:W-:Y:S02]  /*f0f0*/  IMAD R0, R0, R14, R3 ;  /* 0x0000000e00007224 */ /* 0x000fe400078e0203 */
[----:B------:R-:W-:-:S03]  /*f100*/  IMAD.MOV.U32 R4, RZ, RZ, 0x1 ;  /* 0x00000001ff047424 */ /* 0x000fc600078e00ff */
[----:B------:R-:W-:Y:S02]  /*f110*/  SEL R6, R0, R5, !P4 ;  /* 0x0000000500067207 */ /* 0x000fe40006000000 */
[----:B------:R-:W-:-:S07]  /*f120*/  SEL R5, R5, R0, !P4 ;  /* 0x0000000005057207 */ /* 0x000fce0006000000 */
.L_x_294:
[----:B------:R-:W-:-:S08]  /*f130*/  NOP ;  /* 0x0000000000007918 */ /* 0x000fd00000000000 */
[----:B------:R-:W0:-:S00]  /*f140*/  USETMAXREG.DEALLOC.CTAPOOL 0x28 ;  /* 0x00000028000079c8 */ /* 0x000e0000080e0500 */
[----:B------:R-:W-:-:S13]  /*f150*/  ISETP.NE.AND P0, PT, RZ, UR8, PT ;  /* 0x00000008ff007c0c */ /* 0x000fda000bf05270 */
[----:B------:R-:W-:Y:S05]  /*f160*/  @P0 EXIT ;  /* 0x000000000000094d */ /* 0x000fea0003800000 */
[----:B0-----:R-:W-:Y:S01]  /*f170*/  LOP3.LUT P0, RZ, R4, 0xff, RZ, 0xc0, !PT ;  /* 0x000000ff04ff7812 */ /* 0x001fe2000780c0ff */
[----:B------:R-:W-:Y:S02]  /*f180*/  IMAD.MOV.U32 R0, RZ, RZ, 0x1 ;  /* 0x00000001ff007424 */ /* 0x000fe400078e00ff */
[----:B------:R-:W-:-:S10]  /*f190*/  IMAD.MOV.U32 R8, RZ, RZ, RZ ;  /* 0x000000ffff087224 */ /* 0x000fd400078e00ff */
[----:B------:R-:W-:Y:S05]  /*f1a0*/  @!P0 BRA `(.L_x_297) ;  /* 0x0000000c00508947 */ /* 0x000fea0003800000 */
[----:B------:R-:W0:Y:S01]  /*f1b0*/  S2R R2, SR_TID.X ;  /* 0x0000000000027919 */ /* 0x000e220000002100 */
[----:B------:R-:W-:Y:S01]  /*f1c0*/  ULDC UR4, c[0x0][0x28c] ;  /* 0x0000a30000047ab9 */ /* 0x000fe20000000800 */
[----:B------:R-:W-:Y:S01]  /*f1d0*/  ULDC UR6, c[0x0][0x658] ;  /* 0x0001960000067ab9 */ /* 0x000fe20000000800 */
[----:B------:R-:W-:Y:S01]  /*f1e0*/  UIADD3 UR10, UR4, 0x3f, URZ ;  /* 0x0000003f040a7890 */ /* 0x000fe2000fffe03f */
[----:B------:R-:W-:Y:S01]  /*f1f0*/  BSSY B0, `(.L_x_297) ;  /* 0x00000cf000007945 */ /* 0x000fe20003800000 */
[----:B------:R-:W-:Y:S01]  /*f200*/  UMOV UR7, 0xffffffff ;  /* 0xffffffff00077882 */ /* 0x000fe20000000000 */
[----:B------:R-:W-:Y:S01]  /*f210*/  ULDC UR5, c[0x0][0x600] ;  /* 0x0001800000057ab9 */ /* 0x000fe20000000800 */
[----:B------:R-:W-:Y:S01]  /*f220*/  UMOV UR9, 0x1 ;  /* 0x0000000100097882 */ /* 0x000fe20000000000 */
[----:B------:R-:W-:Y:S01]  /*f230*/  USHF.L.U32 UR7, UR7, UR6, URZ ;  /* 0x0000000607077299 */ /* 0x000fe2000800063f */
[----:B------:R-:W-:Y:S01]  /*f240*/  IMAD.MOV.U32 R9, RZ, RZ, 0x1 ;  /* 0x00000001ff097424 */ /* 0x000fe200078e00ff */
[----:B------:R-:W-:Y:S01]  /*f250*/  UIADD3 UR4, UR5, -0x1, URZ ;  /* 0xffffffff05047890 */ /* 0x000fe2000fffe03f */
[----:B------:R-:W-:Y:S01]  /*f260*/  IMAD.MOV.U32 R0, RZ, RZ, 0x1 ;  /* 0x00000001ff007424 */ /* 0x000fe200078e00ff */
[----:B------:R-:W-:Y:S01]  /*f270*/  USHF.R.S32.HI UR11, URZ, 0x1f, UR10 ;  /* 0x0000001f3f0b7899 */ /* 0x000fe2000801140a */
[----:B------:R-:W-:Y:S01]  /*f280*/  IMAD.MOV.U32 R8, RZ, RZ, RZ ;  /* 0x000000ffff087224 */ /* 0x000fe200078e00ff */
[----:B------:R-:W-:Y:S01]  /*f290*/  ULDC UR8, c[0x0][0xc] ;  /* 0x0000030000087ab9 */ /* 0x000fe20000000800 */
[----:B------:R-:W-:-:S02]  /*f2a0*/  USHF.L.U32 UR5, UR9, UR6, URZ ;  /* 0x0000000609057299 */ /* 0x000fc4000800063f */
[----:B------:R-:W-:Y:S01]  /*f2b0*/  ULEA.HI UR11, UR11, UR10, URZ, 0x6 ;  /* 0x0000000a0b0b7291 */ /* 0x000fe2000f8f303f */
[----:B------:R-:W-:Y:S01]  /*f2c0*/  ULDC UR9, c[0x0][0x10] ;  /* 0x0000040000097ab9 */ /* 0x000fe20000000800 */
[----:B------:R-:W-:Y:S02]  /*f2d0*/  ULOP3.LUT UR6, URZ, UR7, URZ, 0x33, !UPT ;  /* 0x000000073f067292 */ /* 0x000fe4000f8e333f */
[----:B------:R-:W-:Y:S01]  /*f2e0*/  UIMAD.WIDE.U32 UR8, UR8, UR9, URZ ;  /* 0x00000009080872a5 */ /* 0x000fe2000f8e003f */
[----:B------:R-:W-:Y:S01]  /*f2f0*/  ULDC UR7, c[0x0][0x14] ;  /* 0x0000050000077ab9 */ /* 0x000fe20000000800 */
[----:B------:R-:W-:Y:S02]  /*f300*/  USHF.R.S32.HI UR20, URZ, 0x6, UR11 ;  /* 0x000000063f147899 */ /* 0x000fe4000801140b */
[----:B------:R-:W-:Y:S02]  /*f310*/  UIMAD.WIDE.U32 UR22, UR8, UR7, URZ ;  /* 0x00000007081672a5 */ /* 0x000fe4000f8e003f */
[----:B------:R-:W-:-:S02]  /*f320*/  UIMAD UR18, UR9, UR7, URZ ;  /* 0x00000007091272a4 */ /* 0x000fc4000f8e023f */
[----:B------:R-:W-:Y:S01]  /*f330*/  ULOP3.LUT UR26, UR13, 0x2, URZ, 0xfc, !UPT ;  /* 0x000000020d1a7892 */ /* 0x000fe2000f8efc3f */
[C---:B0-----:R-:W-:Y:S01]  /*f340*/  LOP3.LUT P2, RZ, R2.reuse, 0x7f, RZ, 0xc0, !PT ;  /* 0x0000007f02ff7812 */ /* 0x041fe2000784c0ff */
[----:B------:R-:W-:Y:S01]  /*f350*/  UIADD3 UR18, UR23, UR18, URZ ;  /* 0x0000001217127290 */ /* 0x000fe2000fffe03f */
[----:B------:R-:W-:Y:S01]  /*f360*/  LOP3.LUT P0, RZ, R2, 0x1f, RZ, 0xc0, !PT ;  /* 0x0000001f02ff7812 */ /* 0x000fe2000780c0ff */
[----:B------:R-:W-:Y:S01]  /*f370*/  UIADD3 UR27, UR20, 0x1, URZ ;  /* 0x00000001141b7890 */ /* 0x000fe2000fffe03f */
[----:B------:R-:W-:Y:S02]  /*f380*/  ULDC.64 UR24, c[0x0][0x198] ;  /* 0x0000660000187ab9 */ /* 0x000fe40000000a00 */
[----:B------:R-:W-:-:S13]  /*f390*/  PLOP3.LUT P0, PT, P0, P2, PT, 0x8a, 0x0 ;  /* 0x000000000000781c */ /* 0x000fda0000705172 */
.L_x_309:
[----:B------:R-:W-:-:S03]  /*f3a0*/  UMOV UR7, 0xffffffff ;  /* 0xffffffff00077882 */ /* 0x000fc60000000000 */
[----:B------:R-:W-:Y:S05]  /*f3b0*/  BRA.DIV UR7, `(.L_x_298) ;  /* 0x0000000e07ec7947 */ /* 0x000fea000b800000 */
[----:B------:R-:W-:-:S13]  /*f3c0*/  ELECT P1, URZ, PT ;  /* 0x00000000003f782f */ /* 0x000fda0003820000 */
.L_x_321:
[----:B------:R-:W0:Y:S01]  /*f3d0*/  LDC R2, c[0x0][0x28c] ;  /* 0x0000a300ff027b82 */ /* 0x000e220000000800 */
[----:B------:R-:W-:Y:S01]  /*f3e0*/  BSSY B1, `(.L_x_299) ;  /* 0x0000038000017945 */ /* 0x000fe20003800000 */
[----:B0-----:R-:W-:-:S13]  /*f3f0*/  ISETP.LT.OR P1, PT, R2, 0x1, !P1 ;  /* 0x000000010200780c */ /* 0x001fda0004f21670 */
[----:B------:R-:W-:Y:S05]  /*f400*/  @P1 BRA `(.L_x_300) ;  /* 0x0000000000d41947 */ /* 0x000fea0003800000 */
[----:B------:R-:W-:Y:S02]  /*f410*/  IMAD.SHL.U32 R6, R6, 0x80, RZ ;  /* 0x0000008006067824 */ /* 0x000fe400078e00ff */
[----:B------:R-:W-:Y:S02]  /*f420*/  IMAD.SHL.U32 R7, R5, 0x100, RZ ;  /* 0x0000010005077824 */ /* 0x000fe400078e00ff */
[----:B------:R-:W-:Y:S02]  /*f430*/  IMAD.MOV.U32 R12, RZ, RZ, RZ ;  /* 0x000000ffff0c7224 */ /* 0x000fe400078e00ff */
[----:B------:R-:W-:Y:S02]  /*f440*/  IMAD.U32 R14, RZ, RZ, UR27 ;  /* 0x0000001bff0e7e24 */ /* 0x000fe4000f8e00ff */
[----:B------:R-:W-:Y:S02]  /*f450*/  IMAD.MOV.U32 R2, RZ, RZ, R0 ;  /* 0x000000ffff027224 */ /* 0x000fe400078e0000 */
[----:B------:R-:W-:-:S07]  /*f460*/  IMAD.MOV.U32 R3, RZ, RZ, R8 ;  /* 0x000000ffff037224 */ /* 0x000fce00078e0008 */
.L_x_304:
[----:B------:R-:W0:Y:S01]  /*f470*/  S2R R5, SR_CgaCtaId ;  /* 0x0000000000057919 */ /* 0x000e220000008800 */
[----:B------:R-:W-:-:S04]  /*f480*/  MOV R4, 0x400 ;  /* 0x0000040000047802 */ /* 0x000fc80000000f00 */
[----:B0-----:R-:W-:Y:S02]  /*f490*/  LEA R10, R5, R4, 0x18 ;  /* 0x00000004050a7211 */ /* 0x001fe400078ec0ff */
[----:B------:R-:W-:Y:S01]  /*f4a0*/  SHF.L.U32 R4, R2, 0x1f, RZ ;  /* 0x0000001f02047819 */ /* 0x000fe200000006ff */
[----:B------:R-:W0:Y:S02]  /*f4b0*/  @!P2 LDC R5, c[0x0][0x500] ;  /* 0x00014000ff05ab82 */ /* 0x000e240000000800 */
[----:B------:R-:W-:-:S04]  /*f4c0*/  IMAD R13, R3, 0x8, R10 ;  /* 0x00000008030d7824 */ /* 0x000fc800078e020a */
[----:B------:R-:W1:Y:S02]  /*f4d0*/  SYNCS.PHASECHK.TRANS64.TRYWAIT P1, [R13+URZ+0x28], R4 ;  /* 0x000028040d0075a7 */ /* 0x000e64000802017f */
[----:B-1----:R-:W-:Y:S05]  /*f4e0*/  @!P1 BRA `(.L_x_301) ;  /* 0x0000000c00c09947 */ /* 0x002fea0003800000 */
.L_x_322:
[----:B------:R-:W-:Y:S01]  /*f4f0*/  UPRMT UR7, UR26, 0x9910, URZ ;  /* 0x000099101a077896 */ /* 0x000fe2000800003f */
[----:B0-----:R0:W-:Y:S03]  /*f500*/  @!P2 SYNCS.ARRIVE.TRANS64 RZ, [R13+URZ], R5 ;  /* 0x000000050dffa9a7 */ /* 0x0011e6000800003f */
[----:B------:R-:W-:-:S06]  /*f510*/  UISETP.NE.AND UP0, UPT, UR7, 0x2, UPT ;  /* 0x000000020700788c */ /* 0x000fcc000bf05270 */
[----:B------:R-:W-:-:S13]  /*f520*/  PLOP3.LUT P1, PT, PT, PT, UP0, 0x80, 0x0 ;  /* 0x000000000000781c */ /* 0x000fda0003f2f008 */
[----:B0-----:R-:W-:Y:S05]  /*f530*/  @P1 BRA `(.L_x_302) ;  /* 0x0000000000041947 */ /* 0x001fea0003800000 */
[----:B------:R-:W-:Y:S01]  /*f540*/  BPT.TRAP 0x1 ;  /* 0x000000040000795c */ /* 0x000fe20000300000 */
.L_x_302:
[----:B------:R-:W-:Y:S05]  /*f550*/  @P0 BRA `(.L_x_303) ;  /* 0x0000000000040947 */ /* 0x000fea0003800000 */
[----:B------:R-:W-:Y:S01]  /*f560*/  BPT.TRAP 0x1 ;  /* 0x000000040000795c */ /* 0x000fe20000300000 */
.L_x_303:
[--C-:B-1----:R-:W-:Y:S01]  /*f570*/  IMAD R4, R3, 0x4000, R10.reuse ;  /* 0x0000400003047824 */ /* 0x102fe200078e020a */
[----:B------:R-:W-:Y:S01]  /*f580*/  R2UR UR9, R13 ;  /* 0x000000000d0972ca */ /* 0x000fe200000e0000 */
[----:B------:R-:W-:Y:S01]  /*f590*/  IMAD R10, R3, 0x2000, R10 ;  /* 0x00002000030a7824 */ /* 0x000fe200078e020a */
[----:B------:R-:W-:Y:S01]  /*f5a0*/  UIADD3 UR14, UP0, UR24, 0xf0, URZ ;  /* 0x000000f0180e7890 */ /* 0x000fe2000ff1e03f */
[----:B------:R-:W-:Y:S01]  /*f5b0*/  VIADD R14, R14, 0xffffffff ;  /* 0xffffffff0e0e7836 */ /* 0x000fe20000000000 */
[----:B------:R-:W-:Y:S01]  /*f5c0*/  R2UR UR7, R4 ;  /* 0x00000000040772ca */ /* 0x000fe200000e0000 */
[----:B------:R-:W-:Y:S01]  /*f5d0*/  UIADD3 UR28, UP1, UR24, 0x1f0, URZ ;  /* 0x000001f0181c7890 */ /* 0x000fe2000ff3e03f */
[----:B------:R-:W-:Y:S01]  /*f5e0*/  R2UR UR8, R10 ;  /* 0x000000000a0872ca */ /* 0x000fe200000e0000 */
[----:B------:R-:W-:Y:S01]  /*f5f0*/  UIADD3.X UR15, URZ, UR25, URZ, UP0, !UPT ;  /* 0x000000193f0f7290 */ /* 0x000fe200087fe43f */
[----:B------:R-:W-:Y:S01]  /*f600*/  R2UR UR11, R7 ;  /* 0x00000000070b72ca */ /* 0x000fe200000e0000 */
[----:B------:R-:W-:Y:S01]  /*f610*/  VIADD R3, R3, 0x1 ;  /* 0x0000000103037836 */ /* 0x000fe20000000000 */
[----:B------:R-:W-:Y:S01]  /*f620*/  R2UR UR10, R12 ;  /* 0x000000000c0a72ca */ /* 0x000fe200000e0000 */
[----:B------:R-:W-:Y:S01]  /*f630*/  UIADD3.X UR29, URZ, UR25, URZ, UP1, !UPT ;  /* 0x000000193f1d7290 */ /* 0x000fe20008ffe43f */
[----:B------:R-:W-:Y:S01]  /*f640*/  R2UR UR12, R11 ;  /* 0x000000000b0c72ca */ /* 0x000fe200000e0000 */
[----:B------:R-:W-:Y:S01]  /*f650*/  UMOV UR16, 0x0 ;  /* 0x0000000000107882 */ /* 0x000fe20000000000 */
[----:B------:R-:W-:Y:S01]  /*f660*/  R2UR UR21, R6 ;  /* 0x00000000061572ca */ /* 0x000fe200000e0000 */
[----:B------:R-:W-:Y:S01]  /*f670*/  UMOV UR17, 0x10000000 ;  /* 0x1000000000117882 */ /* 0x000fe20000000000 */
[----:B------:R-:W-:Y:S01]  /*f680*/  ISETP.GT.AND P3, PT, R14, 0x1, PT ;  /* 0x000000010e00780c */ /* 0x000fe20003f64270 */
[----:B------:R-:W-:Y:S01]  /*f690*/  UIADD3 UR7, UR7, 0x100, URZ ;  /* 0x0000010007077890 */ /* 0x000fe2000fffe03f */
[----:B------:R-:W-:Y:S01]  /*f6a0*/  ISETP.NE.AND P1, PT, R3, 0x5, PT ;  /* 0x000000050300780c */ /* 0x000fe20003f25270 */
[----:B------:R-:W-:Y:S01]  /*f6b0*/  UIADD3 UR19, UR8, 0x14100, URZ ;  /* 0x0001410008137890 */ /* 0x000fe2000fffe03f */
[----:B------:R-:W-:-:S02]  /*f6c0*/  VIADD R12, R12, 0x40 ;  /* 0x000000400c0c7836 */ /* 0x000fc40000000000 */
[----:B------:R-:W-:Y:S02]  /*f6d0*/  SEL R5, RZ, 0x1, P1 ;  /* 0x00000001ff057807 */ /* 0x000fe40000800000 */
[----:B------:R-:W-:Y:S01]  /*f6e0*/  UMOV UR8, UR7 ;  /* 0x0000000700087c82 */ /* 0x000fe20008000000 */
[----:B------:R-:W-:Y:S01]  /*f6f0*/  SEL R3, R3, RZ, P1 ;  /* 0x000000ff03037207 */ /* 0x000fe20000800000 */
[----:B------:R0:W-:Y:S01]  /*f700*/  UTMALDG.3D [UR8], [UR14], desc[UR16] ;  /* 0x000010080e0075b4 */ /* 0x0001e20008011000 */
[----:B------:R-:W-:Y:S01]  /*f710*/  LOP3.LUT R2, R2, R5, RZ, 0x3c, !PT ;  /* 0x0000000502027212 */ /* 0x000fe200078e3cff */
[----:B0-----:R-:W-:Y:S01]  /*f720*/  UMOV UR8, UR19 ;  /* 0x0000001300087c82 */ /* 0x001fe20008000000 */
[----:B------:R-:W-:Y:S02]  /*f730*/  UMOV UR11, UR21 ;  /* 0x00000015000b7c82 */ /* 0x000fe40008000000 */
[----:B------:R0:W-:Y:S02]  /*f740*/  UTMALDG.3D [UR8], [UR28], desc[UR16] ;  /* 0x000010081c0075b4 */ /* 0x0001e40008011000 */
[----:B0-----:R-:W-:Y:S05]  /*f750*/  @P3 BRA `(.L_x_304) ;  /* 0xfffffffc00443947 */ /* 0x001fea000383ffff */
.L_x_300:
[----:B------:R-:W-:Y:S05]  /*f760*/  BSYNC B1 ;  /* 0x0000000000017941 */ /* 0x000fea0003800000 */
.L_x_299:
[----:B------:R-:W2:Y:S01]  /*f770*/  LDL.LU R15, [R1+0x78] ;  /* 0x00007800010f7983 */ /* 0x000ea20000300800 */
[----:B------:R-:W-:Y:S01]  /*f780*/  LOP3.LUT P5, RZ, R9, 0xff, RZ, 0xc0, !PT ;  /* 0x000000ff09ff7812 */ /* 0x000fe200078ac0ff */
[----:B------:R-:W-:Y:S01]  /*f790*/  VIADD R8, R8, UR20 ;  /* 0x0000001408087c36 */ /* 0x000fe20008000000 */
[----:B------:R-:W-:Y:S01]  /*f7a0*/  ULDC.64 UR8, c[0x0][0x650] ;  /* 0x0001940000087ab9 */ /* 0x000fe20000000a00 */
[----:B------:R-:W3:Y:S01]  /*f7b0*/  LDL.LU R13, [R1+0x7c] ;  /* 0x00007c00010d7983 */ /* 0x000ee20000300800 */
[----:B------:R-:W-:Y:S01]  /*f7c0*/  IMAD.U32 R5, RZ, RZ, UR20 ;  /* 0x00000014ff057e24 */ /* 0x000fe2000f8e00ff */
[----:B------:R-:W-:Y:S01]  /*f7d0*/  UISETP.GE.U32.AND UP0, UPT, UR20, 0x5, UPT ;  /* 0x000000051400788c */ /* 0x000fe2000bf06070 */
[----:B------:R-:W-:Y:S01]  /*f7e0*/  ISETP.GT.U32.AND P1, PT, R8, 0x4, PT ;  /* 0x000000040800780c */ /* 0x000fe20003f24070 */
[----:B------:R-:W-:Y:S01]  /*f7f0*/  BSSY B1, `(.L_x_305) ;  /* 0x000006c000017945 */ /* 0x000fe20003800000 */
[----:B------:R-:W-:Y:S01]  /*f800*/  IMAD.MOV.U32 R6, RZ, RZ, -0x1 ;  /* 0xffffffffff067424 */ /* 0x000fe200078e00ff */
[----:B------:R-:W-:Y:S01]  /*f810*/  PRMT R9, RZ, 0x7610, R9 ;  /* 0x00007610ff097816 */ /* 0x000fe20000000009 */
[----:B------:R-:W-:Y:S01]  /*f820*/  IMAD.MOV.U32 R11, RZ, RZ, -0x1 ;  /* 0xffffffffff0b7424 */ /* 0x000fe200078e00ff */
[----:B------:R-:W-:-:S02]  /*f830*/  ISETP.LT.U32.AND P1, PT, R5, 0x5, P1 ;  /* 0x000000050500780c */ /* 0x000fc40000f21070 */
[----:B------:R-:W0:Y:S01]  /*f840*/  @P5 S2R R3, SR_CgaCtaId ;  /* 0x0000000000035919 */ /* 0x000e220000008800 */
[----:B------:R-:W-:Y:S02]  /*f850*/  @P5 MOV R2, 0x400 ;  /* 0x0000040000025802 */ /* 0x000fe40000000f00 */
[----:B------:R-:W-:Y:S02]  /*f860*/  PLOP3.LUT P3, PT, PT, PT, UP0, 0x80, 0x0 ;  /* 0x000000000000781c */ /* 0x000fe40003f6f008 */
[----:B0-----:R-:W-:Y:S01]  /*f870*/  @P5 LEA R4, R3, R2, 0x18 ;  /* 0x0000000203045211 */ /* 0x001fe200078ec0ff */
[----:B------:R-:W-:-:S03]  /*f880*/  IMAD.WIDE.U32 R2, R8, -0x33333333, RZ ;  /* 0xcccccccd08027825 */ /* 0x000fc600078e00ff */
[----:B------:R0:W-:Y:S02]  /*f890*/  @P5 SYNCS.ARRIVE.TRANS64.A1T0 RZ, [R4+URZ+0x68], RZ ;  /* 0x000068ff04ff59a7 */ /* 0x0001e4000810003f */
[----:B------:R-:W-:Y:S02]  /*f8a0*/  SHF.R.U32.HI R5, RZ, 0x2, R3 ;  /* 0x00000002ff057819 */ /* 0x000fe40000011603 */
[----:B------:R-:W-:Y:S02]  /*f8b0*/  SEL R3, RZ, 0x1, !P1 ;  /* 0x00000001ff037807 */ /* 0x000fe40004800000 */
[----:B------:R-:W-:Y:S01]  /*f8c0*/  PRMT R2, RZ, 0x7610, R2 ;  /* 0x00007610ff027816 */ /* 0x000fe20000000002 */
[----:B------:R-:W-:Y:S01]  /*f8d0*/  IMAD R8, R5, -0x5, R8 ;  /* 0xfffffffb05087824 */ /* 0x000fe200078e0208 */
[----:B------:R-:W-:-:S04]  /*f8e0*/  LOP3.LUT R0, R0, R3, RZ, 0x3c, !PT ;  /* 0x0000000300007212 */ /* 0x000fc800078e3cff */
[----:B------:R-:W-:Y:S01]  /*f8f0*/  @P3 LOP3.LUT R0, R0, 0x1, R5, 0x78, !PT ;  /* 0x0000000100003812 */ /* 0x000fe200078e7805 */
[----:B------:R-:W-:Y:S01]  /*f900*/  IMAD.MOV.U32 R5, RZ, RZ, -0x1 ;  /* 0xffffffffff057424 */ /* 0x000fe200078e00ff */
[----:B---3--:R-:W-:-:S04]  /*f910*/  IADD3 R13, P5, R13, UR22, RZ ;  /* 0x000000160d0d7c10 */ /* 0x008fc8000ffbe0ff */
[----:B--2---:R-:W-:Y:S01]  /*f920*/  IADD3.X R15, R15, UR18, RZ, P5, !PT ;  /* 0x000000120f0f7c10 */ /* 0x004fe2000affe4ff */
[----:B------:R0:W-:Y:S01]  /*f930*/  STL [R1+0x7c], R13 ;  /* 0x00007c0d01007387 */ /* 0x0001e20000100800 */
[----:B------:R-:W-:-:S03]  /*f940*/  ISETP.GE.U32.AND P1, PT, R13, UR8, PT ;  /* 0x000000080d007c0c */ /* 0x000fc6000bf26070 */
[----:B------:R0:W-:Y:S01]  /*f950*/  STL [R1+0x78], R15 ;  /* 0x0000780f01007387 */ /* 0x0001e20000100800 */
[----:B------:R-:W-:-:S13]  /*f960*/  ISETP.GE.U32.AND.EX P1, PT, R15, UR9, PT, P1 ;  /* 0x000000090f007c0c */ /* 0x000fda000bf26110 */
[----:B0-----:R-:W-:Y:S05]  /*f970*/  @P1 BRA `(.L_x_306) ;  /* 0x00000004004c1947 */ /* 0x001fea0003800000 */
[----:B------:R-:W-:Y:S01]  /*f980*/  ULDC.64 UR8, c[0x0][0x628] ;  /* 0x00018a0000087ab9 */ /* 0x000fe20000000a00 */
[----:B------:R-:W0:Y:S01]  /*f990*/  S2R R12, SR_CTAID.X ;  /* 0x00000000000c7919 */ /* 0x000e220000002500 */
[----:B------:R-:W-:Y:S01]  /*f9a0*/  ISETP.NE.U32.AND P1, PT, RZ, UR8, PT ;  /* 0x00000008ff007c0c */ /* 0x000fe2000bf25070 */
[----:B------:R-:W-:Y:S01]  /*f9b0*/  ULDC UR10, c[0x0][0x630] ;  /* 0x00018c00000a7ab9 */ /* 0x000fe20000000800 */
[----:B------:R-:W-:Y:S01]  /*f9c0*/  IMAD.MOV.U32 R2, RZ, RZ, R13 ;  /* 0x000000ffff027224 */ /* 0x000fe200078e000d */
[----:B------:R-:W1:Y:S01]  /*f9d0*/  S2R R10, SR_CTAID.Y ;  /* 0x00000000000a7919 */ /* 0x000e620000002600 */
[----:B------:R-:W-:Y:S01]  /*f9e0*/  ISETP.NE.AND.EX P1, PT, RZ, UR9, PT, P1 ;  /* 0x00000009ff007c0c */ /* 0x000fe2000bf25310 */
[----:B------:R-:W-:-:S12]  /*f9f0*/  IMAD.MOV.U32 R3, RZ, RZ, R15 ;  /* 0x000000ffff037224 */ /* 0x000fd800078e000f */
[----:B------:R-:W-:Y:S05]  /*fa00*/  @!P1 BRA `(.L_x_307) ;  /* 0x0000000000289947 */ /* 0x000fea0003800000 */
[----:B------:R-:W-:Y:S02]  /*fa10*/  ULDC UR7, c[0x0][0x634] ;  /* 0x00018d0000077ab9 */ /* 0x000fe40000000800 */
[----:B------:R-:W-:-:S05]  /*fa20*/  IADD3 R7, P1, R13, UR7, RZ ;  /* 0x000000070d077c10 */ /* 0x000fca000ff3e0ff */
[----:B------:R-:W-:-:S04]  /*fa30*/  IMAD.X R11, RZ, RZ, R15, P1 ;  /* 0x000000ffff0b7224 */ /* 0x000fc800008e060f */
[----:B------:R-:W-:-:S04]  /*fa40*/  IMAD.WIDE.U32 R4, R11, UR8, RZ ;  /* 0x000000080b047c25 */ /* 0x000fc8000f8e00ff */
[----:B------:R-:W-:-:S04]  /*fa50*/  IMAD.WIDE.U32 R4, P1, R7, UR9, R4 ;  /* 0x0000000907047c25 */ /* 0x000fc8000f820004 */
[----:B------:R-:W-:-:S04]  /*fa60*/  IMAD.WIDE.U32 R6, R7, UR8, RZ ;  /* 0x0000000807067c25 */ /* 0x000fc8000f8e00ff */
[----:B------:R-:W-:Y:S01]  /*fa70*/  IMAD.X R3, RZ, RZ, RZ, P1 ;  /* 0x000000ffff037224 */ /* 0x000fe200008e06ff */
[----:B------:R-:W-:Y:S01]  /*fa80*/  IADD3 RZ, P1, R7, R4, RZ ;  /* 0x0000000407ff7210 */ /* 0x000fe20007f3e0ff */
[----:B------:R-:W-:-:S04]  /*fa90*/  IMAD.MOV.U32 R2, RZ, RZ, R5 ;  /* 0x000000ffff027224 */ /* 0x000fc800078e0005 */
[----:B------:R-:W-:-:S08]  /*faa0*/  IMAD.WIDE.U32.X R2, R11, UR9, R2, P1 ;  /* 0x000000090b027c25 */ /* 0x000fd000088e0402 */
.L_x_307:
[--C-:B------:R-:W-:Y:S01]  /*fab0*/  SHF.R.U64 R11, R2, UR10, R3.reuse ;  /* 0x0000000a020b7c19 */ /* 0x100fe20008001203 */
[----:B------:R-:W-:Y:S01]  /*fac0*/  ULDC.64 UR8, c[0x0][0x620] ;  /* 0x0001880000087ab9 */ /* 0x000fe20000000a00 */
[----:B------:R-:W-:Y:S01]  /*fad0*/  SHF.R.U32.HI R2, RZ, UR10, R3 ;  /* 0x0000000aff027c19 */ /* 0x000fe20008011603 */
[----:B------:R-:W-:Y:S01]  /*fae0*/  IMAD.MOV.U32 R3, RZ, RZ, R15 ;  /* 0x000000ffff037224 */ /* 0x000fe200078e000f */
[----:B------:R-:W-:Y:S01]  /*faf0*/  IADD3 R5, P1, RZ, -R11, RZ ;  /* 0x8000000bff057210 */ /* 0x000fe20007f3e0ff */
[----:B------:R-:W-:Y:S01]  /*fb00*/  ULDC UR7, c[0x0][0x150] ;  /* 0x0000540000077ab9 */ /* 0x000fe20000000800 */
[----:B0-----:R-:W-:Y:S01]  /*fb10*/  I2FP.F32.U32 R6, R12 ;  /* 0x0000000c00067245 */ /* 0x001fe20000201000 */
[----:B------:R-:W0:Y:S01]  /*fb20*/  LDC R7, c[0x0][0x144] ;  /* 0x00005100ff077b82 */ /* 0x000e220000000800 */
[----:B------:R-:W-:Y:S01]  /*fb30*/  ULDC.64 UR10, c[0x0][0x640] ;  /* 0x00019000000a7ab9 */ /* 0x000fe20000000a00 */
[----:B------:R-:W-:Y:S01]  /*fb40*/  IMAD.X R2, RZ, RZ, ~R2, P1 ;  /* 0x000000ffff027224 */ /* 0x000fe200008e0e02 */
[----:B------:R-:W-:Y:S01]  /*fb50*/  ISETP.NE.U32.AND P1, PT, RZ, UR10, PT ;  /* 0x0000000aff007c0c */ /* 0x000fe2000bf25070 */
[----:B------:R-:W-:Y:S01]  /*fb60*/  FMUL R6, R6, UR7 ;  /* 0x0000000706067c20 */ /* 0x000fe20008400000 */
[----:B------:R-:W-:Y:S01]  /*fb70*/  ULDC UR7, c[0x0][0x618] ;  /* 0x0001860000077ab9 */ /* 0x000fe20000000800 */
[----:B------:R-:W-:Y:S01]  /*fb80*/  IMAD R4, R2, UR8, RZ ;  /* 0x0000000802047c24 */ /* 0x000fe2000f8e02ff */
[----:B------:R-:W-:Y:S01]  /*fb90*/  ISETP.NE.AND.EX P1, PT, RZ, UR11, PT, P1 ;  /* 0x0000000bff007c0c */ /* 0x000fe2000bf25310 */
[----:B------:R-:W-:Y:S01]  /*fba0*/  IMAD.MOV.U32 R2, RZ, RZ, R13 ;  /* 0x000000ffff027224 */ /* 0x000fe200078e000d */
[----:B------:R-:W2:Y:S01]  /*fbb0*/  LDC R15, c[0x0][0x148] ;  /* 0x00005200ff0f7b82 */ /* 0x000ea20000000800 */
[----:B------:R-:W3:Y:S02]  /*fbc0*/  F2I.U32.TRUNC.NTZ R6, R6 ;  /* 0x0000000600067305 */ /* 0x000ee4000020f000 */
[----:B------:R-:W-:Y:S01]  /*fbd0*/  IMAD.WIDE.U32 R2, R5, UR8, R2 ;  /* 0x0000000805027c25 */ /* 0x000fe2000f8e0002 */
[----:B------:R-:W-:-:S03]  /*fbe0*/  ULDC UR8, c[0x0][0x154] ;  /* 0x0000550000087ab9 */ /* 0x000fc60000000800 */
[----:B------:R-:W-:Y:S01]  /*fbf0*/  IMAD R5, R5, UR9, R4 ;  /* 0x0000000905057c24 */ /* 0x000fe2000f8e0204 */
[----:B------:R-:W-:-:S03]  /*fc00*/  ULDC UR9, c[0x0][0x608] ;  /* 0x0001820000097ab9 */ /* 0x000fc60000000800 */
[----:B------:R-:W-:-:S05]  /*fc10*/  IMAD.IADD R3, R3, 0x1, R5 ;  /* 0x0000000103037824 */ /* 0x000fca00078e0205 */
[----:B------:R-:W-:Y:S01]  /*fc20*/  SHF.R.U64 R13, R2, UR7, R3 ;  /* 0x00000007020d7c19 */ /* 0x000fe20008001203 */
[----:B---3--:R-:W-:Y:S01]  /*fc30*/  IMAD.MOV R6, RZ, RZ, -R6 ;  /* 0x000000ffff067224 */ /* 0x008fe200078e0a06 */
[----:B-1----:R-:W-:-:S03]  /*fc40*/  I2FP.F32.U32 R2, R10 ;  /* 0x0000000a00027245 */ /* 0x002fc60000201000 */
[----:B0-----:R-:W-:Y:S02]  /*fc50*/  IMAD R19, R7, R6, R12 ;  /* 0x0000000607137224 */ /* 0x001fe400078e020c */
[----:B------:R-:W-:Y:S01]  /*fc60*/  FMUL R4, R2, UR8 ;  /* 0x0000000802047c20 */ /* 0x000fe20008400000 */
[----:B------:R-:W-:Y:S01]  /*fc70*/  SHF.R.U32.HI R2, RZ, UR7, R3 ;  /* 0x00000007ff027c19 */ /* 0x000fe20008011603 */
[----:B------:R-:W-:Y:S02]  /*fc80*/  ULDC UR7, c[0x0][0x658] ;  /* 0x0001960000077ab9 */ /* 0x000fe40000000800 */
[----:B------:R0:W1:Y:S01]  /*fc90*/  F2I.U32.TRUNC.NTZ R18, R4 ;  /* 0x0000000400127305 */ /* 0x000062000020f000 */
[--C-:B------:R-:W-:Y:S02]  /*fca0*/  SHF.R.U64 R16, R13, UR9, R2.reuse ;  /* 0x000000090d107c19 */ /* 0x100fe40008001202 */
[----:B------:R-:W-:-:S04]  /*fcb0*/  SHF.R.U32.HI R3, RZ, UR9, R2 ;  /* 0x00000009ff037c19 */ /* 0x000fc80008011602 */
[--C-:B------:R-:W-:Y:S02]  /*fcc0*/  SHF.R.U64 R14, R16, UR7, R3.reuse ;  /* 0x00000007100e7c19 */ /* 0x100fe40008001203 */
[----:B------:R-:W-:-:S03]  /*fcd0*/  SHF.R.U32.HI R3, RZ, UR7, R3 ;  /* 0x00000007ff037c19 */ /* 0x000fc60008011603 */
[----:B------:R-:W-:Y:S01]  /*fce0*/  IMAD.MOV.U32 R2, RZ, RZ, R14 ;  /* 0x000000ffff027224 */ /* 0x000fe200078e000e */
[----:B0-2---:R-:W-:Y:S06]  /*fcf0*/  @!P1 BRA `(.L_x_308) ;  /* 0x0000000000289947 */ /* 0x005fec0003800000 */
        /* <DEDUP_REMOVED lines=10> */
.L_x_308:
[----:B------:R-:W-:Y:S01]  /*fda0*/  ULDC UR7, c[0x0][0x648] ;  /* 0x0001920000077ab9 */ /* 0x000fe20000000800 */
[----:B-1----:R-:W-:Y:S01]  /*fdb0*/  IMAD.MOV R18, RZ, RZ, -R18 ;  /* 0x000000ffff127224 */ /* 0x002fe200078e0a12 */
[----:B------:R-:W-:Y:S01]  /*fdc0*/  SHF.R.U64 R3, R2, UR7, R3 ;  /* 0x0000000702037c19 */ /* 0x000fe20008001203 */
[----:B------:R-:W-:Y:S01]  /*fdd0*/  ULDC UR7, c[0x0][0x638] ;  /* 0x00018e0000077ab9 */ /* 0x000fe20000000800 */
[----:B------:R-:W-:Y:S01]  /*fde0*/  LOP3.LUT R2, R16, UR6, RZ, 0xc0, !PT ;  /* 0x0000000610027c12 */ /* 0x000fe2000f8ec0ff */
[----:B------:R-:W-:Y:S01]  /*fdf0*/  @P4 IMAD R19, R15, R18, R10 ;  /* 0x000000120f134224 */ /* 0x000fe200078e020a */
[----:B------:R-:W-:Y:S01]  /*fe00*/  LOP3.LUT R13, R13, UR4, RZ, 0xc0, !PT ;  /* 0x000000040d0d7c12 */ /* 0x000fe2000f8ec0ff */
[----:B------:R-:W-:Y:S01]  /*fe10*/  IMAD.MOV R5, RZ, RZ, -R3 ;  /* 0x000000ffff057224 */ /* 0x000fe200078e0a03 */
[----:B------:R-:W-:Y:S01]  /*fe20*/  ULDC UR8, c[0x0][0x610] ;  /* 0x0001840000087ab9 */ /* 0x000fe20000000800 */
[----:B------:R-:W-:Y:S02]  /*fe30*/  IMAD R2, R3, UR5, R2 ;  /* 0x0000000503027c24 */ /* 0x000fe4000f8e0202 */
[----:B------:R-:W-:Y:S01]  /*fe40*/  IMAD R14, R5, UR7, R14 ;  /* 0x00000007050e7c24 */ /* 0x000fe2000f8e020e */
[----:B------:R-:W-:Y:S01]  /*fe50*/  ULDC UR7, c[0x0][0x600] ;  /* 0x0001800000077ab9 */ /* 0x000fe20000000800 */
[----:B------:R-:W-:-:S02]  /*fe60*/  IMAD R5, R2, UR8, R19 ;  /* 0x0000000802057c24 */ /* 0x000fc4000f8e0213 */
[----:B------:R-:W-:Y:S02]  /*fe70*/  IMAD R14, R14, UR7, R13 ;  /* 0x000000070e0e7c24 */ /* 0x000fe4000f8e020d */
[----:B------:R-:W-:-:S03]  /*fe80*/  IMAD.MOV.U32 R2, RZ, RZ, 0x1 ;  /* 0x00000001ff027424 */ /* 0x000fc600078e00ff */
[----:B------:R-:W-:Y:S02]  /*fe90*/  SEL R6, R14, R5, !P4 ;  /* 0x000000050e067207 */ /* 0x000fe40006000000 */
[----:B------:R-:W-:-:S07]  /*fea0*/  SEL R5, R5, R14, !P4 ;  /* 0x0000000e05057207 */ /* 0x000fce0006000000 */
.L_x_306:
[----:B------:R-:W-:Y:S05]  /*feb0*/  BSYNC B1 ;  /* 0x0000000000017941 */ /* 0x000fea0003800000 */
.L_x_305:
[----:B------:R-:W-:-:S13]  /*fec0*/  LOP3.LUT P1, RZ, R2, 0xff, RZ, 0xc0, !PT ;  /* 0x000000ff02ff7812 */ /* 0x000fda000782c0ff */
[----:B------:R-:W-:Y:S05]  /*fed0*/  @P1 BRA `(.L_x_309) ;  /* 0xfffffff400301947 */ /* 0x000fea000383ffff */
[----:B------:R-:W-:Y:S05]  /*fee0*/  BSYNC B0 ;  /* 0x0000000000007941 */ /* 0x000fea0003800000 */
.L_x_297:
[----:B------:R-:W-:-:S03]  /*fef0*/  UMOV UR7, 0xffffffff ;  /* 0xffffffff00077882 */ /* 0x000fc60000000000 */
[----:B------:R-:W-:Y:S05]  /*ff00*/  BRA.DIV UR7, `(.L_x_310) ;  /* 0x00000006074c7947 */ /* 0x000fea000b800000 */
[----:B------:R-:W-:-:S13]  /*ff10*/  ELECT P0, URZ, PT ;  /* 0x00000000003f782f */ /* 0x000fda0003800000 */
.L_x_325:
[----:B------:R-:W-:Y:S04]  /*ff20*/  BSSY B0, `(.L_x_311) ;  /* 0x0000035000007945 */ /* 0x000fe80003800000 */
[----:B------:R-:W-:Y:S05]  /*ff30*/  @!P0 BRA `(.L_x_312) ;  /* 0x0000000000cc8947 */ /* 0x000fea0003800000 */
[----:B------:R-:W-:-:S04]  /*ff40*/  ULOP3.LUT UR7, UR13, 0x2, URZ, 0xfc, !UPT ;  /* 0x000000020d077892 */ /* 0x000fc8000f8efc3f */
[----:B------:R-:W-:-:S06]  /*ff50*/  UISETP.NE.AND UP0, UPT, UR7, 0x3, UPT ;  /* 0x000000030700788c */ /* 0x000fcc000bf05270 */
[----:B------:R-:W-:-:S13]  /*ff60*/  PLOP3.LUT P0, PT, PT, PT, UP0, 0x80, 0x0 ;  /* 0x000000000000781c */ /* 0x000fda0003f0f008 */
[----:B------:R-:W-:Y:S05]  /*ff70*/  @!P0 BRA `(.L_x_313) ;  /* 0x0000000000048947 */ /* 0x000fea0003800000 */
[----:B------:R-:W-:Y:S01]  /*ff80*/  BPT.TRAP 0x1 ;  /* 0x000000040000795c */ /* 0x000fe20000300000 */
.L_x_313:
[----:B------:R-:W0:Y:S01]  /*ff90*/  S2R R3, SR_CgaCtaId ;  /* 0x0000000000037919 */ /* 0x000e220000008800 */
[----:B------:R-:W-:-:S04]  /*ffa0*/  MOV R2, 0x400 ;  /* 0x0000040000027802 */ /* 0x000fc80000000f00 */
[----:B0-----:R-:W-:Y:S02]  /*ffb0*/  LEA R3, R3, R2, 0x18 ;  /* 0x0000000203037211 */ /* 0x001fe400078ec0ff */
[----:B------:R-:W-:-:S03]  /*ffc0*/  SHF.L.U32 R2, R0, 0x1f, RZ ;  /* 0x0000001f00027819 */ /* 0x000fc600000006ff */
[----:B------:R-:W-:-:S04]  /*ffd0*/  VIADD R3, R3, 0x28 ;  /* 0x0000002803037836 */ /* 0x000fc80000000000 */
[C---:B------:R-:W-:Y:S02]  /*ffe0*/  IMAD R7, R8.reuse, 0x8, R3 ;  /* 0x0000000808077824 */ /* 0x040fe400078e0203 */
[----:B------:R-:W-:Y:S02]  /*fff0*/  VIADD R8, R8, 0x1 ;  /* 0x0000000108087836 */ /* 0x000fe40000000000 */
[----:B------:R-:W0:Y:S03]  /*10000*/  SYNCS.PHASECHK.TRANS64.TRYWAIT P0, [R7+URZ], R2 ;  /* 0x00000002070075a7 */ /* 0x000e26000800017f */
[----:B------:R-:W-:-:S04]  /*10010*/  ISETP.NE.AND P1, PT, R8, 0x5, PT ;  /* 0x000000050800780c */ /* 0x000fc80003f25270 */
[----:B------:R-:W-:Y:S02]  /*10020*/  SEL R5, RZ, 0x1, P1 ;  /* 0x00000001ff057807 */ /* 0x000fe40000800000 */
[----:B------:R-:W-:Y:S02]  /*10030*/  SEL R8, R8, RZ, P1 ;  /* 0x000000ff08087207 */ /* 0x000fe40000800000 */
[----:B------:R-:W-:-:S03]  /*10040*/  LOP3.LUT R5, R0, R5, RZ, 0x3c, !PT ;  /* 0x0000000500057212 */ /* 0x000fc600078e3cff */
[----:B------:R-:W-:Y:S01]  /*10050*/  IMAD R9, R8, 0x8, R3 ;  /* 0x0000000808097824 */ /* 0x000fe200078e0203 */
[----:B------:R-:W-:Y:S01]  /*10060*/  SHF.L.U32 R4, R5, 0x1f, RZ ;  /* 0x0000001f05047819 */ /* 0x000fe200000006ff */
[----:B0-----:R-:W-:Y:S06]  /*10070*/  @!P0 BRA `(.L_x_314) ;  /* 0x0000000400148947 */ /* 0x001fec0003800000 */
.L_x_326:
[----:B------:R-:W1:Y:S01]  /*10080*/  SYNCS.PHASECHK.TRANS64.TRYWAIT P0, [R9+URZ], R4 ;  /* 0x00000004090075a7 */ /* 0x000e62000800017f */
[----:B------:R-:W-:-:S05]  /*10090*/  VIADD R0, R8, 0x1 ;  /* 0x0000000108007836 */ /* 0x000fca0000000000 */
[----:B------:R-:W-:-:S04]  /*100a0*/  ISETP.NE.AND P1, PT, R0, 0x5, PT ;  /* 0x000000050000780c */ /* 0x000fc80003f25270 */
[----:B0-----:R-:W-:Y:S02]  /*100b0*/  SEL R2, RZ, 0x1, P1 ;  /* 0x00000001ff027807 */ /* 0x001fe40000800000 */
[----:B------:R-:W-:Y:S02]  /*100c0*/  SEL R0, R0, RZ, P1 ;  /* 0x000000ff00007207 */ /* 0x000fe40000800000 */
[----:B------:R-:W-:-:S03]  /*100d0*/  LOP3.LUT R7, R5, R2, RZ, 0x3c, !PT ;  /* 0x0000000205077212 */ /* 0x000fc600078e3cff */
[----:B------:R-:W-:Y:S01]  /*100e0*/  IMAD R6, R0, 0x8, R3 ;  /* 0x0000000800067824 */ /* 0x000fe200078e0203 */
[----:B------:R-:W-:Y:S01]  /*100f0*/  SHF.L.U32 R5, R7, 0x1f, RZ ;  /* 0x0000001f07057819 */ /* 0x000fe200000006ff */
[----:B-1----:R-:W-:Y:S06]  /*10100*/  @!P0 BRA `(.L_x_315) ;  /* 0x0000000400048947 */ /* 0x002fec0003800000 */
.L_x_327:
[----:B------:R-:W1:Y:S01]  /*10110*/  SYNCS.PHASECHK.TRANS64.TRYWAIT P0, [R6+URZ], R5 ;  /* 0x00000005060075a7 */ /* 0x000e62000800017f */
[----:B------:R-:W-:-:S05]  /*10120*/  VIADD R0, R0, 0x1 ;  /* 0x0000000100007836 */ /* 0x000fca0000000000 */
[----:B------:R-:W-:-:S04]  /*10130*/  ISETP.NE.AND P1, PT, R0, 0x5, PT ;  /* 0x000000050000780c */ /* 0x000fc80003f25270 */
[----:B------:R-:W-:Y:S02]  /*10140*/  SEL R2, RZ, 0x1, P1 ;  /* 0x00000001ff027807 */ /* 0x000fe40000800000 */
[----:B------:R-:W-:Y:S02]  /*10150*/  SEL R0, R0, RZ, P1 ;  /* 0x000000ff00007207 */ /* 0x000fe40000800000 */
[----:B------:R-:W-:-:S03]  /*10160*/  LOP3.LUT R7, R7, R2, RZ, 0x3c, !PT ;  /* 0x0000000207077212 */ /* 0x000fc600078e3cff */
[----:B0-----:R-:W-:Y:S01]  /*10170*/  IMAD R9, R0, 0x8, R3 ;  /* 0x0000000800097824 */ /* 0x001fe200078e0203 */
[----:B------:R-:W-:Y:S01]  /*10180*/  SHF.L.U32 R4, R7, 0x1f, RZ ;  /* 0x0000001f07047819 */ /* 0x000fe200000006ff */
[----:B-1----:R-:W-:Y:S06]  /*10190*/  @!P0 BRA `(.L_x_316) ;  /* 0x0000000000f48947 */ /* 0x002fec0003800000 */
.L_x_328:
[----:B------:R-:W1:Y:S01]  /*101a0*/  SYNCS.PHASECHK.TRANS64.TRYWAIT P0, [R9+URZ], R4 ;  /* 0x00000004090075a7 */ /* 0x000e62000800017f */
[----:B------:R-:W-:-:S05]  /*101b0*/  VIADD R0, R0, 0x1 ;  /* 0x0000000100007836 */ /* 0x000fca0000000000 */
[----:B------:R-:W-:-:S04]  /*101c0*/  ISETP.NE.AND P1, PT, R0, 0x5, PT ;  /* 0x000000050000780c */ /* 0x000fc80003f25270 */
[----:B------:R-:W-:Y:S02]  /*101d0*/  SEL R2, RZ, 0x1, P1 ;  /* 0x00000001ff027807 */ /* 0x000fe40000800000 */
[----:B------:R-:W-:Y:S02]  /*101e0*/  SEL R0, R0, RZ, P1 ;  /* 0x000000ff00007207 */ /* 0x000fe40000800000 */
[----:B------:R-:W-:Y:S01]  /*101f0*/  LOP3.LUT R2, R7, R2, RZ, 0x3c, !PT ;  /* 0x0000000207027212 */ /* 0x000fe200078e3cff */
[----:B-1----:R-:W-:Y:S06]  /*10200*/  @!P0 BRA `(.L_x_317) ;  /* 0x0000000000ec8947 */ /* 0x002fec0003800000 */
.L_x_329:
[----:B------:R-:W-:Y:S01]  /*10210*/  IMAD R3, R0, 0x8, R3 ;  /* 0x0000000800037824 */ /* 0x000fe200078e0203 */
[----:B------:R-:W-:-:S07]  /*10220*/  SHF.L.U32 R0, R2, 0x1f, RZ ;  /* 0x0000001f02007819 */ /* 0x000fce00000006ff */
.L_x_318:
[----:B--2---:R2:W3:Y:S02]  /*10230*/  SYNCS.PHASECHK.TRANS64.TRYWAIT P0, [R3+URZ], R0 ;  /* 0x00000000030075a7 */ /* 0x0044e4000800017f */
[----:B---3--:R-:W-:Y:S05]  /*10240*/  @!P0 NANOSLEEP.SYNCS 0x989680 ;  /* 0x009896800000895d */ /* 0x008fea0003900000 */
[----:B------:R-:W3:Y:S02]  /*10250*/  @!P0 SYNCS.PHASECHK.TRANS64 P0, [R3+URZ], R0 ;  /* 0x00000000030085a7 */ /* 0x000ee4000800007f */
[----:B---3--:R-:W-:Y:S05]  /*10260*/  @!P0 BRA `(.L_x_318) ;  /* 0xfffffffc00f08947 */ /* 0x008fea000383ffff */
.L_x_312:
[----:B------:R-:W-:Y:S05]  /*10270*/  BSYNC B0 ;  /* 0x0000000000007941 */ /* 0x000fea0003800000 */
.L_x_311:
[----:B------:R-:W-:Y:S05]  /*10280*/  EXIT ;  /* 0x000000000000794d */ /* 0x000fea0003800000 */
.L_x_17:
[----:B-1----:R-:W-:-:S04]  /*10290*/  IMAD.U32 R3, RZ, RZ, UR6 ;  /* 0x00000006ff037e24 */ /* 0x002fc8000f8e00ff */
[----:B------:R1:W2:Y:S03]  /*102a0*/  SYNCS.PHASECHK.TRANS64.TRYWAIT P0, [R3+URZ], R0 ;  /* 0x00000000030075a7 */ /* 0x0002a6000800017f */
[----:B--2---:R-:W-:Y:S05]  /*102b0*/  @!P0 NANOSLEEP.SYNCS 0x989680 ;  /* 0x009896800000895d */ /* 0x004fea0003900000 */
[----:B------:R-:W2:Y:S02]  /*102c0*/  @!P0 SYNCS.PHASECHK.TRANS64 P0, [R3+URZ], R0 ;  /* 0x00000000030085a7 */ /* 0x000ea4000800007f */
[----:B--2---:R-:W-:Y:S05]  /*102d0*/  @!P0 BRA `(.L_x_17) ;  /* 0xfffffffc00ec8947 */ /* 0x004fea000383ffff */
[----:B------:R-:W-:Y:S05]  /*102e0*/  BRA `(.L_x_16) ;  /* 0xffffff1800247947 */ /* 0x000fea000383ffff */
.L_x_23:
[----:B-----5:R1:W-:Y:S02]  /*102f0*/  STL [R1+0x88], R0 ;  /* 0x0000880001007387 */ /* 0x0203e40000100800 */
[----:B-1----:R-:W-:-:S04]  /*10300*/  IMAD.U32 R0, RZ, RZ, UR16 ;  /* 0x00000010ff007e24 */ /* 0x002fc8000f8e00ff */
[----:B------:R1:W2:Y:S03]  /*10310*/  SYNCS.PHASECHK.TRANS64.TRYWAIT P0, [R0+URZ], R229 ;  /* 0x000000e5000075a7 */ /* 0x0002a6000800017f */
[----:B--2---:R-:W-:Y:S05]  /*10320*/  @!P0 NANOSLEEP.SYNCS 0x989680 ;  /* 0x009896800000895d */ /* 0x004fea0003900000 */
[----:B------:R1:W2:Y:S02]  /*10330*/  @!P0 SYNCS.PHASECHK.TRANS64 P0, [R0+URZ], R229 ;  /* 0x000000e5000085a7 */ /* 0x0002a4000800007f */
[----:B-1----:R1:W5:Y:S02]  /*10340*/  LDL.LU R0, [R1+0x88] ;  /* 0x0000880001007983 */ /* 0x0023640000300800 */
[----:B-12---:R-:W-:Y:S05]  /*10350*/  @!P0 BRA `(.L_x_23) ;  /* 0xfffffffc00e48947 */ /* 0x006fea000383ffff */
[----:B------:R-:W-:Y:S05]  /*10360*/  BRA `(.L_x_22) ;  /* 0xffffff2800b87947 */ /* 0x000fea000383ffff */
.L_x_298:
[----:B------:R-:W-:Y:S01]  /*10370*/  BSSY B1, `(.L_x_319) ;  /* 0x0000006000017945 */ /* 0x000fe20003800000 */
[----:B------:R-:W-:-:S07]  /*10380*/  IMAD.MOV.U32 R2, RZ, RZ, -0x1 ;  /* 0xffffffffff027424 */ /* 0x000fce00078e00ff */
[----:B------:R-:W-:Y:S05]  /*10390*/  WARPSYNC.COLLECTIVE R2, `(.L_x_320) ;  /* 0x00000000020c7348 */ /* 0x000fea0003c00000 */
[----:B------:R-:W-:Y:S02]  /*103a0*/  ELECT P1, UR62, PT ;  /* 0x00000000003e782f */ /* 0x000fe40003820000 */
[----:B------:R-:W-:Y:S01]  /*103b0*/  MOV R2, UR62 ;  /* 0x0000003e00027c02 */ /* 0x000fe20008000f00 */
[----:B------:R-:W-:Y:S10]  /*103c0*/  ENDCOLLECTIVE ;  /* 0x000000000000791b */ /* 0x000ff40003800000 */
.L_x_320:
[----:B------:R-:W-:Y:S05]  /*103d0*/  BSYNC B1 ;  /* 0x0000000000017941 */ /* 0x000fea0003800000 */
.L_x_319:
[----:B------:R-:W-:Y:S05]  /*103e0*/  BRA `(.L_x_321) ;  /* 0xffffffec00f87947 */ /* 0x000fea000383ffff */
.L_x_301:
[----:B-1----:R1:W2:Y:S02]  /*103f0*/  SYNCS.PHASECHK.TRANS64.TRYWAIT P1, [R13+URZ+0x28], R4 ;  /* 0x000028040d0075a7 */ /* 0x0022a4000802017f */
[----:B--2---:R-:W-:Y:S05]  /*10400*/  @!P1 NANOSLEEP.SYNCS 0x989680 ;  /* 0x009896800000995d */ /* 0x004fea0003900000 */
[----:B------:R-:W2:Y:S02]  /*10410*/  @!P1 SYNCS.PHASECHK.TRANS64 P1, [R13+URZ+0x28], R4 ;  /* 0x000028040d0095a7 */ /* 0x000ea4000802007f */
[----:B--2---:R-:W-:Y:S05]  /*10420*/  @!P1 BRA `(.L_x_301) ;  /* 0xfffffffc00f09947 */ /* 0x004fea000383ffff */
[----:B------:R-:W-:Y:S05]  /*10430*/  BRA `(.L_x_322) ;  /* 0xfffffff0002c7947 */ /* 0x000fea000383ffff */
.L_x_310:
[----:B------:R-:W-:Y:S01]  /*10440*/  BSSY B0, `(.L_x_323) ;  /* 0x0000006000007945 */ /* 0x000fe20003800000 */
[----:B------:R-:W-:-:S07]  /*10450*/  IMAD.MOV.U32 R2, RZ, RZ, -0x1 ;  /* 0xffffffffff027424 */ /* 0x000fce00078e00ff */
[----:B------:R-:W-:Y:S05]  /*10460*/  WARPSYNC.COLLECTIVE R2, `(.L_x_324) ;  /* 0x00000000020c7348 */ /* 0x000fea0003c00000 */
[----:B------:R-:W-:Y:S02]  /*10470*/  ELECT P1, UR62, PT ;  /* 0x00000000003e782f */ /* 0x000fe40003820000 */
[----:B------:R-:W-:Y:S01]  /*10480*/  MOV R2, UR62 ;  /* 0x0000003e00027c02 */ /* 0x000fe20008000f00 */
[----:B------:R-:W-:Y:S10]  /*10490*/  ENDCOLLECTIVE ;  /* 0x000000000000791b */ /* 0x000ff40003800000 */
.L_x_324:
[----:B------:R-:W-:Y:S05]  /*104a0*/  BSYNC B0 ;  /* 0x0000000000007941 */ /* 0x000fea0003800000 */
.L_x_323:
[----:B------:R-:W-:Y:S01]  /*104b0*/  PLOP3.LUT P0, PT, P1, PT, PT, 0x80, 0x0 ;  /* 0x000000000000781c */ /* 0x000fe20000f0f070 */
[----:B------:R-:W-:-:S12]  /*104c0*/  BRA `(.L_x_325) ;  /* 0xfffffff800947947 */ /* 0x000fd8000383ffff */
.L_x_314:
[----:B0-----:R0:W1:Y:S02]  /*104d0*/  SYNCS.PHASECHK.TRANS64.TRYWAIT P0, [R7+URZ], R2 ;  /* 0x00000002070075a7 */ /* 0x001064000800017f */
[----:B-1----:R-:W-:Y:S05]  /*104e0*/  @!P0 NANOSLEEP.SYNCS 0x989680 ;  /* 0x009896800000895d */ /* 0x002fea0003900000 */
[----:B------:R-:W1:Y:S02]  /*104f0*/  @!P0 SYNCS.PHASECHK.TRANS64 P0, [R7+URZ], R2 ;  /* 0x00000002070085a7 */ /* 0x000e64000800007f */
[----:B-1----:R-:W-:Y:S05]  /*10500*/  @!P0 BRA `(.L_x_314) ;  /* 0xfffffffc00f08947 */ /* 0x002fea000383ffff */
[----:B------:R-:W-:Y:S05]  /*10510*/  BRA `(.L_x_326) ;  /* 0xfffffff800d87947 */ /* 0x000fea000383ffff */
.L_x_315:
[----:B0-----:R0:W1:Y:S02]  /*10520*/  SYNCS.PHASECHK.TRANS64.TRYWAIT P0, [R9+URZ], R4 ;  /* 0x00000004090075a7 */ /* 0x001064000800017f */
[----:B-1----:R-:W-:Y:S05]  /*10530*/  @!P0 NANOSLEEP.SYNCS 0x989680 ;  /* 0x009896800000895d */ /* 0x002fea0003900000 */
[----:B------:R-:W1:Y:S02]  /*10540*/  @!P0 SYNCS.PHASECHK.TRANS64 P0, [R9+URZ], R4 ;  /* 0x00000004090085a7 */ /* 0x000e64000800007f */
[----:B-1----:R-:W-:Y:S05]  /*10550*/  @!P0 BRA `(.L_x_315) ;  /* 0xfffffffc00f08947 */ /* 0x002fea000383ffff */
[----:B------:R-:W-:Y:S05]  /*10560*/  BRA `(.L_x_327) ;  /* 0xfffffff800e87947 */ /* 0x000fea000383ffff */
.L_x_316:
[----:B0-----:R0:W1:Y:S02]  /*10570*/  SYNCS.PHASECHK.TRANS64.TRYWAIT P0, [R6+URZ], R5 ;  /* 0x00000005060075a7 */ /* 0x001064000800017f */
[----:B-1----:R-:W-:Y:S05]  /*10580*/  @!P0 NANOSLEEP.SYNCS 0x989680 ;  /* 0x009896800000895d */ /* 0x002fea0003900000 */
[----:B------:R-:W1:Y:S02]  /*10590*/  @!P0 SYNCS.PHASECHK.TRANS64 P0, [R6+URZ], R5 ;  /* 0x00000005060085a7 */ /* 0x000e64000800007f */
[----:B-1----:R-:W-:Y:S05]  /*105a0*/  @!P0 BRA `(.L_x_316) ;  /* 0xfffffffc00f08947 */ /* 0x002fea000383ffff */
[----:B------:R-:W-:Y:S05]  /*105b0*/  BRA `(.L_x_328) ;  /* 0xfffffff800f87947 */ /* 0x000fea000383ffff */
.L_x_317:
[----:B-1----:R1:W2:Y:S02]  /*105c0*/  SYNCS.PHASECHK.TRANS64.TRYWAIT P0, [R9+URZ], R4 ;  /* 0x00000004090075a7 */ /* 0x0022a4000800017f */
[----:B--2---:R-:W-:Y:S05]  /*105d0*/  @!P0 NANOSLEEP.SYNCS 0x989680 ;  /* 0x009896800000895d */ /* 0x004fea0003900000 */
[----:B------:R-:W2:Y:S02]  /*105e0*/  @!P0 SYNCS.PHASECHK.TRANS64 P0, [R9+URZ], R4 ;  /* 0x00000004090085a7 */ /* 0x000ea4000800007f */
[----:B--2---:R-:W-:Y:S05]  /*105f0*/  @!P0 BRA `(.L_x_317) ;  /* 0xfffffffc00f08947 */ /* 0x004fea000383ffff */
[----:B------:R-:W-:Y:S05]  /*10600*/  BRA `(.L_x_329) ;  /* 0xfffffffc00007947 */ /* 0x000fea000383ffff */
.L_x_330:
[----:B------:R-:W-:-:S00]  /*10610*/  BRA `(.L_x_330) ;  /* 0xfffffffc00fc7947 */ /* 0x000fc0000383ffff */
[----:B------:R-:W-:-:S00]  /*10620*/  NOP ;  /* 0x0000000000007918 */ /* 0x000fc00000000000 */
        /* <DEDUP_REMOVED lines=13> */
.L_x_331:


//--------------------- .nv.shared._ZN7cutlass13device_kernelINS_4gemm6kernel13GemmUniversalIN4cute5tupleIJiiiiEEENS1_10collective13CollectiveMmaINS1_37MainloopSm90TmaGmmaWarpSpecializedFP8ILi5ENS5_IJNS4_1CILi1EEESB_SB_EEENS1_35KernelTmaWarpSpecializedCooperativeEEENS5_IJNSA_ILi256EEENSA_ILi128EEENSA_ILi64EEEEEENS_12float_e5m2_tENS5_IJlSB_lEEESJ_SK_NS4_8TiledMMAINS4_8MMA_AtomIJNS4_4SM904GMMA31MMA_64x128x32_F32E5M2E5M2_SS_TNILNSO_7ScaleInE1ELSQ_1EEEEEENS4_6LayoutINS5_IJNSA_ILi2EEESB_SB_EEENS5_IJSB_NSA_ILi0EEESW_EEEEENS5_IJNS4_10UnderscoreESZ_SZ_EEEEENS4_13SM90_TMA_LOADENS4_14ComposedLayoutINS4_7SwizzleILi2ELi4ELi3EEENS4_18smem_ptr_flag_bitsILi8EEENST_INS5_IJNSA_ILi8EEESH_EEENS5_IJSH_SB_EEEEEEEvNS4_8identityES12_S1C_vS1D_EENS_8epilogue10collective6detail29Sm90TmaWarpSpecializedAdapterINS1G_15DefaultEpilogueISJ_SK_SK_NS1F_6thread17LinearCombinationISJ_Li1EffLNS1K_9ScaleType4KindE0ELNS_15FloatRoundStyleE2ESJ_EENS1_15EpilogueDefaultEEEEEvvEEEEvNT_6ParamsE --------------------------
	.section	.nv.shared._ZN7cutlass13device_kernelINS_4gemm6kernel13GemmUniversalIN4cute5tupleIJiiiiEEENS1_10collective13CollectiveMmaINS1_37MainloopSm90TmaGmmaWarpSpecializedFP8ILi5ENS5_IJNS4_1CILi1EEESB_SB_EEENS1_35KernelTmaWarpSpecializedCooperativeEEENS5_IJNSA_ILi256EEENSA_ILi128EEENSA_ILi64EEEEEENS_12float_e5m2_tENS5_IJlSB_lEEESJ_SK_NS4_8TiledMMAINS4_8MMA_AtomIJNS4_4SM904GMMA31MMA_64x128x32_F32E5M2E5M2_SS_TNILNSO_7ScaleInE1ELSQ_1EEEEEENS4_6LayoutINS5_IJNSA_ILi2EEESB_SB_EEENS5_IJSB_NSA_ILi0EEESW_EEEEENS5_IJNS4_10UnderscoreESZ_SZ_EEEEENS4_13SM90_TMA_LOADENS4_14ComposedLayoutINS4_7SwizzleILi2ELi4ELi3EEENS4_18smem_ptr_flag_bitsILi8EEENST_INS5_IJNSA_ILi8EEESH_EEENS5_IJSH_SB_EEEEEEEvNS4_8identityES12_S1C_vS1D_EENS_8epilogue10collective6detail29Sm90TmaWarpSpecializedAdapterINS1G_15DefaultEpilogueISJ_SK_SK_NS1F_6thread17LinearCombinationISJ_Li1EffLNS1K_9ScaleType4KindE0ELNS_15FloatRoundStyleE2ESJ_EENS1_15EpilogueDefaultEEEEEvvEEEEvNT_6ParamsE,"aw",@nobits
	.sectionflags	@""
	.align	16
	.zero		1024


//--------------------- .nv.shared.reserved.0     --------------------------
	.section	.nv.shared.reserved.0,"aw",@nobits
	.weak		__nv_reservedSMEM_offset_0_alias
	.size		__nv_reservedSMEM_offset_0_alias, 0, 0
	.other		__nv_reservedSMEM_offset_0_alias,@"STO_CUDA_RESERVED_SHARED STV_DEFAULT"
__nv_reservedSMEM_offset_0_alias:
	.zero		0


//--------------------- .nv.global                --------------------------
	.section	.nv.global,"aw",@nobits
.nv.global:
	.type		_ZN39_INTERNAL_57cf08c4_4_k_cu_0f05533a_48434cute1_E,@object
	.size		_ZN39_INTERNAL_57cf08c4_4_k_cu_0f05533a_48434cute1_E,(_ZN39_INTERNAL_57cf08c4_4_k_cu_0f05533a_48434cuda3std3__45__cpo6cbeginE - _ZN39_INTERNAL_57cf08c4_4_k_cu_0f05533a_48434cute1_E)
_ZN39_INTERNAL_57cf08c4_4_k_cu_0f05533a_48434cute1_E:
	.zero		1
	.type		_ZN39_INTERNAL_57cf08c4_4_k_cu_0f05533a_48434cuda3std3__45__cpo6cbeginE,@object
	.size		_ZN39_INTERNAL_57cf08c4_4_k_cu_0f05533a_48434cuda3std3__45__cpo6cbeginE,(_ZN39_INTERNAL_57cf08c4_4_k_cu_0f05533a_48434cuda3std3__48in_placeE - _ZN39_INTERNAL_57cf08c4_4_k_cu_0f05533a_48434cuda3std3__45__cpo6cbeginE)
_ZN39_INTERNAL_57cf08c4_4_k_cu_0f05533a_48434cuda3std3__45__cpo6cbeginE:
	.zero		1
	.type		_ZN39_INTERNAL_57cf08c4_4_k_cu_0f05533a_48434cuda3std3__48in_placeE,@object
	.size		_ZN39_INTERNAL_57cf08c4_4_k_cu_0f05533a_48434cuda3std3__48in_placeE,(_ZN39_INTERNAL_57cf08c4_4_k_cu_0f05533a_48434cuda3std6ranges3__45__cpo9iter_moveE - _ZN39_INTERNAL_57cf08c4_4_k_cu_0f05533a_48434cuda3std3__48in_placeE)
_ZN39_INTERNAL_57cf08c4_4_k_cu_0f05533a_48434cuda3std3__48in_placeE:
	.zero		1
	.type		_ZN39_INTERNAL_57cf08c4_4_k_cu_0f05533a_48434cuda3std6ranges3__45__cpo9iter_moveE,@object
	.size		_ZN39_INTERNAL_57cf08c4_4_k_cu_0f05533a_48434cuda3std6ranges3__45__cpo9iter_moveE,(_ZN39_INTERNAL_57cf08c4_4_k_cu_0f05533a_48434cuda3std3__45__cpo5beginE - _ZN39_INTERNAL_57cf08c4_4_k_cu_0f05533a_48434cuda3std6ranges3__45__cpo9iter_moveE)
_ZN39_INTERNAL_57cf08c4_4_k_cu_0f05533a_48434cuda3std6ranges3__45__cpo9iter_moveE:
	.zero		1
	.type		_ZN39_INTERNAL_57cf08c4_4_k_cu_0f05533a_48434cuda3std3__45__cpo5beginE,@object
	.size		_ZN39_INTERNAL_57cf08c4_4_k_cu_0f05533a_48434cuda3std3__45__cpo5beginE,(_ZN39_INTERNAL_57cf08c4_4_k_cu_0f05533a_48434cuda3std3__441_GLOBAL__N__57cf08c4_4_k_cu_0f05533a_48436ignoreE - _ZN39_INTERNAL_57cf08c4_4_k_cu_0f05533a_48434cuda3std3__45__cpo5beginE)
_ZN39_INTERNAL_57cf08c4_4_k_cu_0f05533a_48434cuda3std3__45__cpo5beginE:
	.zero		1
	.type		_ZN39_INTERNAL_57cf08c4_4_k_cu_0f05533a_48434cuda3std3__441_GLOBAL__N__57cf08c4_4_k_cu_0f05533a_48436ignoreE,@object
	.size		_ZN39_INTERNAL_57cf08c4_4_k_cu_0f05533a_48434cuda3std3__441_GLOBAL__N__57cf08c4_4_k_cu_0f05533a_48436ignoreE,(_ZN39_INTERNAL_57cf08c4_4_k_cu_0f05533a_48434cute7productE - _ZN39_INTERNAL_57cf08c4_4_k_cu_0f05533a_48434cuda3std3__441_GLOBAL__N__57cf08c4_4_k_cu_0f05533a_48436ignoreE)
_ZN39_INTERNAL_57cf08c4_4_k_cu_0f05533a_48434cuda3std3__441_GLOBAL__N__57cf08c4_4_k_cu_0f05533a_48436ignoreE:
	.zero		1
	.type		_ZN39_INTERNAL_57cf08c4_4_k_cu_0f05533a_48434cute7productE,@object
	.size		_ZN39_INTERNAL_57cf08c4_4_k_cu_0f05533a_48434cute7productE,(_ZN39_INTERNAL_57cf08c4_4_k_cu_0f05533a_48434cuda3std3__45__cpo3endE - _ZN39_INTERNAL_57cf08c4_4_k_cu_0f05533a_48434cute7productE)
_ZN39_INTERNAL_57cf08c4_4_k_cu_0f05533a_48434cute7productE:
	.zero		1
	.type		_ZN39_INTERNAL_57cf08c4_4_k_cu_0f05533a_48434cuda3std3__45__cpo3endE,@object
	.size		_ZN39_INTERNAL_57cf08c4_4_k_cu_0f05533a_48434cuda3std3__45__cpo3endE,(_ZN39_INTERNAL_57cf08c4_4_k_cu_0f05533a_48434cuda3std3__419piecewise_constructE - _ZN39_INTERNAL_57cf08c4_4_k_cu_0f05533a_48434cuda3std3__45__cpo3endE)
_ZN39_INTERNAL_57cf08c4_4_k_cu_0f05533a_48434cuda3std3__45__cpo3endE:
	.zero		1
	.type		_ZN39_INTERNAL_57cf08c4_4_k_cu_0f05533a_48434cuda3std3__419piecewise_constructE,@object
	.size		_ZN39_INTERNAL_57cf08c4_4_k_cu_0f05533a_48434cuda3std3__419piecewise_constructE,(_ZN39_INTERNAL_57cf08c4_4_k_cu_0f05533a_48434cuda3std3__45__cpo4cendE - _ZN39_INTERNAL_57cf08c4_4_k_cu_0f05533a_48434cuda3std3__419piecewise_constructE)
_ZN39_INTERNAL_57cf08c4_4_k_cu_0f05533a_48434cuda3std3__419piecewise_constructE:
	.zero		1
	.type		_ZN39_INTERNAL_57cf08c4_4_k_cu_0f05533a_48434cuda3std3__45__cpo4cendE,@object
	.size		_ZN39_INTERNAL_57cf08c4_4_k_cu_0f05533a_48434cuda3std3__45__cpo4cendE,(_ZN39_INTERNAL_57cf08c4_4_k_cu_0f05533a_48434cuda3std6ranges3__45__cpo4swapE - _ZN39_INTERNAL_57cf08c4_4_k_cu_0f05533a_48434cuda3std3__45__cpo4cendE)
_ZN39_INTERNAL_57cf08c4_4_k_cu_0f05533a_48434cuda3std3__45__cpo4cendE:
	.zero		1
	.type		_ZN39_INTERNAL_57cf08c4_4_k_cu_0f05533a_48434cuda3std6ranges3__45__cpo4swapE,@object
	.size		_ZN39_INTERNAL_57cf08c4_4_k_cu_0f05533a_48434cuda3std6ranges3__45__cpo4swapE,(.L_7 - _ZN39_INTERNAL_57cf08c4_4_k_cu_0f05533a_48434cuda3std6ranges3__45__cpo4swapE)
_ZN39_INTERNAL_57cf08c4_4_k_cu_0f05533a_48434cuda3std6ranges3__45__cpo4swapE:
	.zero		1
.L_7:


//--------------------- .nv.constant0._ZN7cutlass13device_kernelINS_4gemm6kernel13GemmUniversalIN4cute5tupleIJiiiiEEENS1_10collective13CollectiveMmaINS1_37MainloopSm90TmaGmmaWarpSpecializedFP8ILi5ENS5_IJNS4_1CILi1EEESB_SB_EEENS1_35KernelTmaWarpSpecializedCooperativeEEENS5_IJNSA_ILi256EEENSA_ILi128EEENSA_ILi64EEEEEENS_12float_e5m2_tENS5_IJlSB_lEEESJ_SK_NS4_8TiledMMAINS4_8MMA_AtomIJNS4_4SM904GMMA31MMA_64x128x32_F32E5M2E5M2_SS_TNILNSO_7ScaleInE1ELSQ_1EEEEEENS4_6LayoutINS5_IJNSA_ILi2EEESB_SB_EEENS5_IJSB_NSA_ILi0EEESW_EEEEENS5_IJNS4_10UnderscoreESZ_SZ_EEEEENS4_13SM90_TMA_LOADENS4_14ComposedLayoutINS4_7SwizzleILi2ELi4ELi3EEENS4_18smem_ptr_flag_bitsILi8EEENST_INS5_IJNSA_ILi8EEESH_EEENS5_IJSH_SB_EEEEEEEvNS4_8identityES12_S1C_vS1D_EENS_8epilogue10collective6detail29Sm90TmaWarpSpecializedAdapterINS1G_15DefaultEpilogueISJ_SK_SK_NS1F_6thread17LinearCombinationISJ_Li1EffLNS1K_9ScaleType4KindE0ELNS_15FloatRoundStyleE2ESJ_EENS1_15EpilogueDefaultEEEEEvvEEEEvNT_6ParamsE --------------------------
	.section	.nv.constant0._ZN7cutlass13device_kernelINS_4gemm6kernel13GemmUniversalIN4cute5tupleIJiiiiEEENS1_10collective13CollectiveMmaINS1_37MainloopSm90TmaGmmaWarpSpecializedFP8ILi5ENS5_IJNS4_1CILi1EEESB_SB_EEENS1_35KernelTmaWarpSpecializedCooperativeEEENS5_IJNSA_ILi256EEENSA_ILi128EEENSA_ILi64EEEEEENS_12float_e5m2_tENS5_IJlSB_lEEESJ_SK_NS4_8TiledMMAINS4_8MMA_AtomIJNS4_4SM904GMMA31MMA_64x128x32_F32E5M2E5M2_SS_TNILNSO_7ScaleInE1ELSQ_1EEEEEENS4_6LayoutINS5_IJNSA_ILi2EEESB_SB_EEENS5_IJSB_NSA_ILi0EEESW_EEEEENS5_IJNS4_10UnderscoreESZ_SZ_EEEEENS4_13SM90_TMA_LOADENS4_14ComposedLayoutINS4_7SwizzleILi2ELi4ELi3EEENS4_18smem_ptr_flag_bitsILi8EEENST_INS5_IJNSA_ILi8EEESH_EEENS5_IJSH_SB_EEEEEEEvNS4_8identityES12_S1C_vS1D_EENS_8epilogue10collective6detail29Sm90TmaWarpSpecializedAdapterINS1G_15DefaultEpilogueISJ_SK_SK_NS1F_6thread17LinearCombinationISJ_Li1EffLNS1K_9ScaleType4KindE0ELNS_15FloatRoundStyleE2ESJ_EENS1_15EpilogueDefaultEEEEEvvEEEEvNT_6ParamsE,"a",@progbits
	.sectionflags	@""
	.align	4
.nv.constant0._ZN7cutlass13device_kernelINS_4gemm6kernel13GemmUniversalIN4cute5tupleIJiiiiEEENS1_10collective13CollectiveMmaINS1_37MainloopSm90TmaGmmaWarpSpecializedFP8ILi5ENS5_IJNS4_1CILi1EEESB_SB_EEENS1_35KernelTmaWarpSpecializedCooperativeEEENS5_IJNSA_ILi256EEENSA_ILi128EEENSA_ILi64EEEEEENS_12float_e5m2_tENS5_IJlSB_lEEESJ_SK_NS4_8TiledMMAINS4_8MMA_AtomIJNS4_4SM904GMMA31MMA_64x128x32_F32E5M2E5M2_SS_TNILNSO_7ScaleInE1ELSQ_1EEEEEENS4_6LayoutINS5_IJNSA_ILi2EEESB_SB_EEENS5_IJSB_NSA_ILi0EEESW_EEEEENS5_IJNS4_10UnderscoreESZ_SZ_EEEEENS4_13SM90_TMA_LOADENS4_14ComposedLayoutINS4_7SwizzleILi2ELi4ELi3EEENS4_18smem_ptr_flag_bitsILi8EEENST_INS5_IJNSA_ILi8EEESH_EEENS5_IJSH_SB_EEEEEEEvNS4_8identityES12_S1C_vS1D_EENS_8epilogue10collective6detail29Sm90TmaWarpSpecializedAdapterINS1G_15DefaultEpilogueISJ_SK_SK_NS1F_6thread17LinearCombinationISJ_Li1EffLNS1K_9ScaleType4KindE0ELNS_15FloatRoundStyleE2ESJ_EENS1_15EpilogueDefaultEEEEEvvEEEEvNT_6ParamsE:
	.zero		1664


//--------------------- SYMBOLS --------------------------

	.type		.nv.reservedSmem.offset0,@object
	.size		.nv.reservedSmem.offset0,0x4
